//
// Generated by NVIDIA NVVM Compiler
//
// Compiler Build ID: CL-36424714
// Cuda compilation tools, release 13.0, V13.0.88
// Based on NVVM 20.0.0
//

.version 9.0
.target sm_100
.address_size 64

	// .globl	_Z14average_kernelPfS_PKiif

.visible .entry _Z14average_kernelPfS_PKiif(
	.param .u64 .ptr .align 1 _Z14average_kernelPfS_PKiif_param_0,
	.param .u64 .ptr .align 1 _Z14average_kernelPfS_PKiif_param_1,
	.param .u64 .ptr .align 1 _Z14average_kernelPfS_PKiif_param_2,
	.param .u32 _Z14average_kernelPfS_PKiif_param_3,
	.param .f32 _Z14average_kernelPfS_PKiif_param_4
)
{
	.reg .pred 	%p<2>;
	.reg .b32 	%r<17>;
	.reg .b32 	%f<38>;
	.reg .b64 	%rd<20>;

	ld.param.u64 	%rd1, [_Z14average_kernelPfS_PKiif_param_0];
	ld.param.u64 	%rd2, [_Z14average_kernelPfS_PKiif_param_1];
	ld.param.u64 	%rd3, [_Z14average_kernelPfS_PKiif_param_2];
	ld.param.u32 	%r3, [_Z14average_kernelPfS_PKiif_param_3];
	ld.param.f32 	%f1, [_Z14average_kernelPfS_PKiif_param_4];
	mov.u32 	%r4, %ntid.x;
	mov.u32 	%r5, %ctaid.x;
	mov.u32 	%r6, %tid.x;
	mad.lo.s32 	%r1, %r4, %r5, %r6;
	mul.lo.s32 	%r2, %r1, 3;
	mul.lo.s32 	%r7, %r3, 3;
	setp.ge.s32 	%p1, %r2, %r7;
	@%p1 bra 	$L__BB0_2;
	shl.b32 	%r8, %r1, 2;
	cvta.to.global.u64 	%rd4, %rd1;
	cvta.to.global.u64 	%rd5, %rd2;
	cvta.to.global.u64 	%rd6, %rd3;
	mul.wide.s32 	%rd7, %r2, 4;
	add.s64 	%rd8, %rd4, %rd7;
	ld.global.f32 	%f2, [%rd8+8];
	ld.global.f32 	%f3, [%rd8+4];
	ld.global.f32 	%f4, [%rd8];
	mul.wide.s32 	%rd9, %r8, 4;
	add.s64 	%rd10, %rd6, %rd9;
	ld.global.u32 	%r9, [%rd10];
	mul.lo.s32 	%r10, %r9, 3;
	mul.wide.s32 	%rd11, %r10, 4;
	add.s64 	%rd12, %rd4, %rd11;
	ld.global.f32 	%f5, [%rd12];
	add.f32 	%f6, %f5, 0f00000000;
	ld.global.f32 	%f7, [%rd12+4];
	add.f32 	%f8, %f7, 0f00000000;
	ld.global.f32 	%f9, [%rd12+8];
	add.f32 	%f10, %f9, 0f00000000;
	ld.global.u32 	%r11, [%rd10+4];
	mul.lo.s32 	%r12, %r11, 3;
	mul.wide.s32 	%rd13, %r12, 4;
	add.s64 	%rd14, %rd4, %rd13;
	ld.global.f32 	%f11, [%rd14];
	add.f32 	%f12, %f6, %f11;
	ld.global.f32 	%f13, [%rd14+4];
	add.f32 	%f14, %f8, %f13;
	ld.global.f32 	%f15, [%rd14+8];
	add.f32 	%f16, %f10, %f15;
	ld.global.u32 	%r13, [%rd10+8];
	mul.lo.s32 	%r14, %r13, 3;
	mul.wide.s32 	%rd15, %r14, 4;
	add.s64 	%rd16, %rd4, %rd15;
	ld.global.f32 	%f17, [%rd16];
	add.f32 	%f18, %f12, %f17;
	ld.global.f32 	%f19, [%rd16+4];
	add.f32 	%f20, %f14, %f19;
	ld.global.f32 	%f21, [%rd16+8];
	add.f32 	%f22, %f16, %f21;
	ld.global.u32 	%r15, [%rd10+12];
	mul.lo.s32 	%r16, %r15, 3;
	mul.wide.s32 	%rd17, %r16, 4;
	add.s64 	%rd18, %rd4, %rd17;
	ld.global.f32 	%f23, [%rd18];
	add.f32 	%f24, %f18, %f23;
	ld.global.f32 	%f25, [%rd18+4];
	add.f32 	%f26, %f20, %f25;
	ld.global.f32 	%f27, [%rd18+8];
	add.f32 	%f28, %f22, %f27;
	mul.f32 	%f29, %f24, 0f3E800000;
	mul.f32 	%f30, %f26, 0f3E800000;
	mul.f32 	%f31, %f28, 0f3E800000;
	sub.f32 	%f32, %f29, %f4;
	fma.rn.f32 	%f33, %f1, %f32, %f4;
	add.s64 	%rd19, %rd5, %rd7;
	st.global.f32 	[%rd19], %f33;
	sub.f32 	%f34, %f30, %f3;
	fma.rn.f32 	%f35, %f1, %f34, %f3;
	st.global.f32 	[%rd19+4], %f35;
	sub.f32 	%f36, %f31, %f2;
	fma.rn.f32 	%f37, %f1, %f36, %f2;
	st.global.f32 	[%rd19+8], %f37;
$L__BB0_2:
	ret;

}
	// .globl	_Z14tangnet_kernelPfS_S_PKiS_S_ifff
.visible .entry _Z14tangnet_kernelPfS_S_PKiS_S_ifff(
	.param .u64 .ptr .align 1 _Z14tangnet_kernelPfS_S_PKiS_S_ifff_param_0,
	.param .u64 .ptr .align 1 _Z14tangnet_kernelPfS_S_PKiS_S_ifff_param_1,
	.param .u64 .ptr .align 1 _Z14tangnet_kernelPfS_S_PKiS_S_ifff_param_2,
	.param .u64 .ptr .align 1 _Z14tangnet_kernelPfS_S_PKiS_S_ifff_param_3,
	.param .u64 .ptr .align 1 _Z14tangnet_kernelPfS_S_PKiS_S_ifff_param_4,
	.param .u64 .ptr .align 1 _Z14tangnet_kernelPfS_S_PKiS_S_ifff_param_5,
	.param .u32 _Z14tangnet_kernelPfS_S_PKiS_S_ifff_param_6,
	.param .f32 _Z14tangnet_kernelPfS_S_PKiS_S_ifff_param_7,
	.param .f32 _Z14tangnet_kernelPfS_S_PKiS_S_ifff_param_8,
	.param .f32 _Z14tangnet_kernelPfS_S_PKiS_S_ifff_param_9
)
{
	.reg .pred 	%p<2>;
	.reg .b32 	%r<18>;
	.reg .b32 	%f<184>;
	.reg .b64 	%rd<35>;

	ld.param.u64 	%rd4, [_Z14tangnet_kernelPfS_S_PKiS_S_ifff_param_3];
	ld.param.u64 	%rd5, [_Z14tangnet_kernelPfS_S_PKiS_S_ifff_param_4];
	ld.param.u32 	%r3, [_Z14tangnet_kernelPfS_S_PKiS_S_ifff_param_6];
	ld.param.f32 	%f1, [_Z14tangnet_kernelPfS_S_PKiS_S_ifff_param_7];
	ld.param.f32 	%f2, [_Z14tangnet_kernelPfS_S_PKiS_S_ifff_param_8];
	ld.param.f32 	%f3, [_Z14tangnet_kernelPfS_S_PKiS_S_ifff_param_9];
	mov.u32 	%r4, %ntid.x;
	mov.u32 	%r5, %ctaid.x;
	mov.u32 	%r6, %tid.x;
	mad.lo.s32 	%r1, %r4, %r5, %r6;
	mul.lo.s32 	%r2, %r1, 3;
	mul.lo.s32 	%r7, %r3, 3;
	setp.ge.s32 	%p1, %r2, %r7;
	@%p1 bra 	$L__BB1_2;
	ld.param.u64 	%rd34, [_Z14tangnet_kernelPfS_S_PKiS_S_ifff_param_5];
	ld.param.u64 	%rd33, [_Z14tangnet_kernelPfS_S_PKiS_S_ifff_param_2];
	ld.param.u64 	%rd32, [_Z14tangnet_kernelPfS_S_PKiS_S_ifff_param_1];
	ld.param.u64 	%rd31, [_Z14tangnet_kernelPfS_S_PKiS_S_ifff_param_0];
	mul.lo.s32 	%r8, %r1, 9;
	shl.b32 	%r9, %r1, 2;
	cvta.to.global.u64 	%rd7, %rd31;
	cvta.to.global.u64 	%rd8, %rd5;
	cvta.to.global.u64 	%rd9, %rd34;
	cvta.to.global.u64 	%rd10, %rd32;
	cvta.to.global.u64 	%rd11, %rd4;
	cvta.to.global.u64 	%rd12, %rd33;
	mul.wide.s32 	%rd13, %r2, 4;
	add.s64 	%rd14, %rd7, %rd13;
	ld.global.f32 	%f4, [%rd14+8];
	ld.global.f32 	%f5, [%rd14+4];
	ld.global.f32 	%f6, [%rd14];
	mul.wide.s32 	%rd15, %r9, 4;
	add.s64 	%rd16, %rd11, %rd15;
	ld.global.u32 	%r10, [%rd16];
	mul.lo.s32 	%r11, %r10, 3;
	mul.wide.s32 	%rd17, %r11, 4;
	add.s64 	%rd18, %rd7, %rd17;
	ld.global.f32 	%f7, [%rd18];
	ld.global.f32 	%f8, [%rd18+4];
	ld.global.f32 	%f9, [%rd18+8];
	ld.global.u32 	%r12, [%rd16+4];
	mul.lo.s32 	%r13, %r12, 3;
	mul.wide.s32 	%rd19, %r13, 4;
	add.s64 	%rd20, %rd7, %rd19;
	ld.global.f32 	%f10, [%rd20];
	ld.global.f32 	%f11, [%rd20+4];
	ld.global.f32 	%f12, [%rd20+8];
	sub.f32 	%f13, %f7, %f6;
	sub.f32 	%f14, %f8, %f5;
	sub.f32 	%f15, %f9, %f4;
	sub.f32 	%f16, %f10, %f6;
	sub.f32 	%f17, %f11, %f5;
	sub.f32 	%f18, %f12, %f4;
	mul.f32 	%f19, %f14, %f14;
	fma.rn.f32 	%f20, %f13, %f13, %f19;
	fma.rn.f32 	%f21, %f15, %f15, %f20;
	sqrt.rn.f32 	%f22, %f21;
	div.rn.f32 	%f23, %f13, %f22;
	div.rn.f32 	%f24, %f14, %f22;
	div.rn.f32 	%f25, %f15, %f22;
	mul.f32 	%f26, %f17, %f17;
	fma.rn.f32 	%f27, %f16, %f16, %f26;
	fma.rn.f32 	%f28, %f18, %f18, %f27;
	sqrt.rn.f32 	%f29, %f28;
	div.rn.f32 	%f30, %f16, %f29;
	div.rn.f32 	%f31, %f17, %f29;
	div.rn.f32 	%f32, %f18, %f29;
	mul.f32 	%f33, %f24, %f32;
	mul.f32 	%f34, %f25, %f31;
	sub.f32 	%f35, %f33, %f34;
	mul.f32 	%f36, %f25, %f30;
	mul.f32 	%f37, %f23, %f32;
	sub.f32 	%f38, %f36, %f37;
	mul.f32 	%f39, %f23, %f31;
	mul.f32 	%f40, %f24, %f30;
	sub.f32 	%f41, %f39, %f40;
	mul.f32 	%f42, %f25, %f38;
	mul.f32 	%f43, %f24, %f41;
	sub.f32 	%f44, %f42, %f43;
	mul.f32 	%f45, %f23, %f41;
	mul.f32 	%f46, %f25, %f35;
	sub.f32 	%f47, %f45, %f46;
	mul.f32 	%f48, %f24, %f35;
	mul.f32 	%f49, %f23, %f38;
	sub.f32 	%f50, %f48, %f49;
	mul.wide.s32 	%rd21, %r8, 4;
	add.s64 	%rd22, %rd12, %rd21;
	ld.global.f32 	%f51, [%rd22];
	ld.global.f32 	%f52, [%rd22+4];
	mul.f32 	%f53, %f52, %f44;
	fma.rn.f32 	%f54, %f23, %f51, %f53;
	ld.global.f32 	%f55, [%rd22+8];
	fma.rn.f32 	%f56, %f35, %f55, %f54;
	mul.f32 	%f57, %f47, %f52;
	fma.rn.f32 	%f58, %f24, %f51, %f57;
	fma.rn.f32 	%f59, %f38, %f55, %f58;
	mul.f32 	%f60, %f50, %f52;
	fma.rn.f32 	%f61, %f25, %f51, %f60;
	fma.rn.f32 	%f62, %f41, %f55, %f61;
	add.f32 	%f63, %f56, 0f00000000;
	add.f32 	%f64, %f59, 0f00000000;
	add.f32 	%f65, %f62, 0f00000000;
	ld.global.u32 	%r14, [%rd16+8];
	mul.lo.s32 	%r15, %r14, 3;
	mul.wide.s32 	%rd23, %r15, 4;
	add.s64 	%rd24, %rd7, %rd23;
	ld.global.f32 	%f66, [%rd24];
	ld.global.f32 	%f67, [%rd24+4];
	ld.global.f32 	%f68, [%rd24+8];
	sub.f32 	%f69, %f66, %f6;
	sub.f32 	%f70, %f67, %f5;
	sub.f32 	%f71, %f68, %f4;
	mul.f32 	%f72, %f70, %f70;
	fma.rn.f32 	%f73, %f69, %f69, %f72;
	fma.rn.f32 	%f74, %f71, %f71, %f73;
	sqrt.rn.f32 	%f75, %f74;
	div.rn.f32 	%f76, %f69, %f75;
	div.rn.f32 	%f77, %f70, %f75;
	div.rn.f32 	%f78, %f71, %f75;
	mul.f32 	%f79, %f31, %f78;
	mul.f32 	%f80, %f32, %f77;
	sub.f32 	%f81, %f79, %f80;
	mul.f32 	%f82, %f32, %f76;
	mul.f32 	%f83, %f30, %f78;
	sub.f32 	%f84, %f82, %f83;
	mul.f32 	%f85, %f30, %f77;
	mul.f32 	%f86, %f31, %f76;
	sub.f32 	%f87, %f85, %f86;
	mul.f32 	%f88, %f32, %f84;
	mul.f32 	%f89, %f31, %f87;
	sub.f32 	%f90, %f88, %f89;
	mul.f32 	%f91, %f30, %f87;
	mul.f32 	%f92, %f32, %f81;
	sub.f32 	%f93, %f91, %f92;
	mul.f32 	%f94, %f31, %f81;
	mul.f32 	%f95, %f30, %f84;
	sub.f32 	%f96, %f94, %f95;
	ld.global.f32 	%f97, [%rd22+12];
	ld.global.f32 	%f98, [%rd22+16];
	mul.f32 	%f99, %f98, %f90;
	fma.rn.f32 	%f100, %f30, %f97, %f99;
	ld.global.f32 	%f101, [%rd22+20];
	fma.rn.f32 	%f102, %f81, %f101, %f100;
	mul.f32 	%f103, %f93, %f98;
	fma.rn.f32 	%f104, %f31, %f97, %f103;
	fma.rn.f32 	%f105, %f84, %f101, %f104;
	mul.f32 	%f106, %f96, %f98;
	fma.rn.f32 	%f107, %f32, %f97, %f106;
	fma.rn.f32 	%f108, %f87, %f101, %f107;
	add.f32 	%f109, %f63, %f102;
	add.f32 	%f110, %f64, %f105;
	add.f32 	%f111, %f65, %f108;
	ld.global.u32 	%r16, [%rd16+12];
	mul.lo.s32 	%r17, %r16, 3;
	mul.wide.s32 	%rd25, %r17, 4;
	add.s64 	%rd26, %rd7, %rd25;
	ld.global.f32 	%f112, [%rd26];
	ld.global.f32 	%f113, [%rd26+4];
	ld.global.f32 	%f114, [%rd26+8];
	sub.f32 	%f115, %f112, %f6;
	sub.f32 	%f116, %f113, %f5;
	sub.f32 	%f117, %f114, %f4;
	mul.f32 	%f118, %f116, %f116;
	fma.rn.f32 	%f119, %f115, %f115, %f118;
	fma.rn.f32 	%f120, %f117, %f117, %f119;
	sqrt.rn.f32 	%f121, %f120;
	div.rn.f32 	%f122, %f115, %f121;
	div.rn.f32 	%f123, %f116, %f121;
	div.rn.f32 	%f124, %f117, %f121;
	mul.f32 	%f125, %f77, %f124;
	mul.f32 	%f126, %f78, %f123;
	sub.f32 	%f127, %f125, %f126;
	mul.f32 	%f128, %f78, %f122;
	mul.f32 	%f129, %f76, %f124;
	sub.f32 	%f130, %f128, %f129;
	mul.f32 	%f131, %f76, %f123;
	mul.f32 	%f132, %f77, %f122;
	sub.f32 	%f133, %f131, %f132;
	mul.f32 	%f134, %f78, %f130;
	mul.f32 	%f135, %f77, %f133;
	sub.f32 	%f136, %f134, %f135;
	mul.f32 	%f137, %f76, %f133;
	mul.f32 	%f138, %f78, %f127;
	sub.f32 	%f139, %f137, %f138;
	mul.f32 	%f140, %f77, %f127;
	mul.f32 	%f141, %f76, %f130;
	sub.f32 	%f142, %f140, %f141;
	ld.global.f32 	%f143, [%rd22+24];
	ld.global.f32 	%f144, [%rd22+28];
	mul.f32 	%f145, %f144, %f136;
	fma.rn.f32 	%f146, %f76, %f143, %f145;
	ld.global.f32 	%f147, [%rd22+32];
	fma.rn.f32 	%f148, %f127, %f147, %f146;
	mul.f32 	%f149, %f139, %f144;
	fma.rn.f32 	%f150, %f77, %f143, %f149;
	fma.rn.f32 	%f151, %f130, %f147, %f150;
	mul.f32 	%f152, %f142, %f144;
	fma.rn.f32 	%f153, %f78, %f143, %f152;
	fma.rn.f32 	%f154, %f133, %f147, %f153;
	add.f32 	%f155, %f109, %f148;
	add.f32 	%f156, %f110, %f151;
	add.f32 	%f157, %f111, %f154;
	mul.f32 	%f158, %f155, %f155;
	fma.rn.f32 	%f159, %f156, %f156, %f158;
	fma.rn.f32 	%f160, %f157, %f157, %f159;
	sqrt.rn.f32 	%f161, %f160;
	div.rn.f32 	%f162, %f155, %f161;
	div.rn.f32 	%f163, %f156, %f161;
	div.rn.f32 	%f164, %f157, %f161;
	mul.wide.s32 	%rd27, %r1, 4;
	add.s64 	%rd28, %rd8, %rd27;
	ld.global.f32 	%f165, [%rd28];
	mul.f32 	%f166, %f3, %f165;
	mul.f32 	%f167, %f1, %f166;
	add.s64 	%rd29, %rd9, %rd27;
	ld.global.f32 	%f168, [%rd29];
	mul.f32 	%f169, %f2, %f168;
	fma.rn.f32 	%f170, %f162, %f167, %f6;
	add.s64 	%rd30, %rd10, %rd13;
	ld.global.f32 	%f171, [%rd30];
	sub.f32 	%f172, %f170, %f171;
	fma.rn.f32 	%f173, %f169, %f172, %f171;
	st.global.f32 	[%rd30], %f173;
	ld.global.f32 	%f174, [%rd14+4];
	fma.rn.f32 	%f175, %f163, %f167, %f174;
	ld.global.f32 	%f176, [%rd30+4];
	sub.f32 	%f177, %f175, %f176;
	fma.rn.f32 	%f178, %f169, %f177, %f176;
	st.global.f32 	[%rd30+4], %f178;
	ld.global.f32 	%f179, [%rd14+8];
	fma.rn.f32 	%f180, %f164, %f167, %f179;
	ld.global.f32 	%f181, [%rd30+8];
	sub.f32 	%f182, %f180, %f181;
	fma.rn.f32 	%f183, %f169, %f182, %f181;
	st.global.f32 	[%rd30+8], %f183;
$L__BB1_2:
	ret;

}


// ===== COMPILED SASS (sm_100) =====

	.target	sm_100

	.elftype	@"ET_EXEC"


//--------------------- .note.nv.tkinfo           --------------------------
	.section	.note.nv.tkinfo,"",@"SHT_NOTE"
	.sectionflags	@"SHF_NOTE_NV_TKINFO"
	.tkinfo
        /*0018*/ 	.word	0x00000002
        /*0030*/ 	.string	""
        /*0030*/ 	.string	"ptxas"
        /*0030*/ 	.string	"Cuda compilation tools, release 13.0, V13.0.88"
        /*0030*/ 	.string	"Build cuda_13.0.r13.0/compiler.36424714_0"
        /*0030*/ 	.string	"-arch sm_100 -m 64 "



//--------------------- .note.nv.cuinfo           --------------------------
	.section	.note.nv.cuinfo,"",@"SHT_NOTE"
	.sectionflags	@"SHF_NOTE_NV_CUINFO"
        /*0018*/ 	.short	0x0002
        /*001a*/ 	.short	0x0064
        /*001c*/ 	.short	0x0082
	.zero		2


//--------------------- .nv.info                  --------------------------
	.section	.nv.info,"",@"SHT_CUDA_INFO"
	.align	4


	//----- nvinfo : EIATTR_REGCOUNT
	.align		4
        /*0000*/ 	.byte	0x04, 0x2f
        /*0002*/ 	.short	(.L_1 - .L_0)
	.align		4
.L_0:
        /*0004*/ 	.word	index@(_Z14average_kernelPfS_PKiif)
        /*0008*/ 	.word	0x0000001e


	//----- nvinfo : EIATTR_FRAME_SIZE
	.align		4
.L_1:
        /*000c*/ 	.byte	0x04, 0x11
        /*000e*/ 	.short	(.L_3 - .L_2)
	.align		4
.L_2:
        /*0010*/ 	.word	index@(_Z14average_kernelPfS_PKiif)
        /*0014*/ 	.word	0x00000000


	//----- nvinfo : EIATTR_REGCOUNT
	.align		4
.L_3:
        /*0018*/ 	.byte	0x04, 0x2f
        /*001a*/ 	.short	(.L_5 - .L_4)
	.align		4
.L_4:
        /*001c*/ 	.word	index@(_Z14tangnet_kernelPfS_S_PKiS_S_ifff)
        /*0020*/ 	.word	0x00000024


	//----- nvinfo : EIATTR_FRAME_SIZE
	.align		4
.L_5:
        /*0024*/ 	.byte	0x04, 0x11
        /*0026*/ 	.short	(.L_7 - .L_6)
	.align		4
.L_6:
        /*0028*/ 	.word	index@($__internal_1_$__cuda_sm3x_div_rn_noftz_f32_slowpath)
        /*002c*/ 	.word	0x00000000


	//----- nvinfo : EIATTR_FRAME_SIZE
	.align		4
.L_7:
        /*0030*/ 	.byte	0x04, 0x11
        /*0032*/ 	.short	(.L_9 - .L_8)
	.align		4
.L_8:
        /*0034*/ 	.word	index@($__internal_0_$__cuda_sm20_sqrt_rn_f32_slowpath)
        /*0038*/ 	.word	0x00000000


	//----- nvinfo : EIATTR_FRAME_SIZE
	.align		4
.L_9:
        /*003c*/ 	.byte	0x04, 0x11
        /*003e*/ 	.short	(.L_11 - .L_10)
	.align		4
.L_10:
        /*0040*/ 	.word	index@(_Z14tangnet_kernelPfS_S_PKiS_S_ifff)
        /*0044*/ 	.word	0x00000000


	//----- nvinfo : EIATTR_MIN_STACK_SIZE
	.align		4
.L_11:
        /*0048*/ 	.byte	0x04, 0x12
        /*004a*/ 	.short	(.L_13 - .L_12)
	.align		4
.L_12:
        /*004c*/ 	.word	index@(_Z14tangnet_kernelPfS_S_PKiS_S_ifff)
        /*0050*/ 	.word	0x00000000


	//----- nvinfo : EIATTR_MIN_STACK_SIZE
	.align		4
.L_13:
        /*0054*/ 	.byte	0x04, 0x12
        /*0056*/ 	.short	(.L_15 - .L_14)
	.align		4
.L_14:
        /*0058*/ 	.word	index@(_Z14average_kernelPfS_PKiif)
        /*005c*/ 	.word	0x00000000
.L_15:


//--------------------- .nv.compat                --------------------------
	.section	.nv.compat,"",@"SHT_CUDA_COMPAT_INFO"
	.align	4
        /*0000*/ 	.byte	0x02, 0x09, 0x00, 0x00, 0x02, 0x02, 0x01, 0x00, 0x02, 0x05, 0x05, 0x00, 0x03, 0x07, 0x01, 0x01
        /*0010*/ 	.byte	0x02, 0x03, 0x00, 0x00, 0x02, 0x06, 0x01, 0x00, 0x04, 0x0b, 0x08, 0x00, 0x01, 0x00, 0x00, 0x00
        /*0020*/ 	.byte	0x00, 0x00, 0x00, 0x00


//--------------------- .nv.info._Z14tangnet_kernelPfS_S_PKiS_S_ifff --------------------------
	.section	.nv.info._Z14tangnet_kernelPfS_S_PKiS_S_ifff,"",@"SHT_CUDA_INFO"
	.sectionflags	@""
	.align	4


	//----- nvinfo : EIATTR_CUDA_API_VERSION
	.align		4
        /*0000*/ 	.byte	0x04, 0x37
        /*0002*/ 	.short	(.L_17 - .L_16)
.L_16:
        /*0004*/ 	.word	0x00000082


	//----- nvinfo : EIATTR_KPARAM_INFO
	.align		4
.L_17:
        /*0008*/ 	.byte	0x04, 0x17
        /*000a*/ 	.short	(.L_19 - .L_18)
.L_18:
        /*000c*/ 	.word	0x00000000
        /*0010*/ 	.short	0x0009
        /*0012*/ 	.short	0x003c
        /*0014*/ 	.byte	0x00, 0xf0, 0x11, 0x00


	//----- nvinfo : EIATTR_KPARAM_INFO
	.align		4
.L_19:
        /*0018*/ 	.byte	0x04, 0x17
        /*001a*/ 	.short	(.L_21 - .L_20)
.L_20:
        /*001c*/ 	.word	0x00000000
        /*0020*/ 	.short	0x0008
        /*0022*/ 	.short	0x0038
        /*0024*/ 	.byte	0x00, 0xf0, 0x11, 0x00


	//----- nvinfo : EIATTR_KPARAM_INFO
	.align		4
.L_21:
        /*0028*/ 	.byte	0x04, 0x17
        /*002a*/ 	.short	(.L_23 - .L_22)
.L_22:
        /*002c*/ 	.word	0x00000000
        /*0030*/ 	.short	0x0007
        /*0032*/ 	.short	0x0034
        /*0034*/ 	.byte	0x00, 0xf0, 0x11, 0x00


	//----- nvinfo : EIATTR_KPARAM_INFO
	.align		4
.L_23:
        /*0038*/ 	.byte	0x04, 0x17
        /*003a*/ 	.short	(.L_25 - .L_24)
.L_24:
        /*003c*/ 	.word	0x00000000
        /*0040*/ 	.short	0x0006
        /*0042*/ 	.short	0x0030
        /*0044*/ 	.byte	0x00, 0xf0, 0x11, 0x00


	//----- nvinfo : EIATTR_KPARAM_INFO
	.align		4
.L_25:
        /*0048*/ 	.byte	0x04, 0x17
        /*004a*/ 	.short	(.L_27 - .L_26)
.L_26:
        /*004c*/ 	.word	0x00000000
        /*0050*/ 	.short	0x0005
        /*0052*/ 	.short	0x0028
        /*0054*/ 	.byte	0x00, 0xf5, 0x21, 0x00


	//----- nvinfo : EIATTR_KPARAM_INFO
	.align		4
.L_27:
        /*0058*/ 	.byte	0x04, 0x17
        /*005a*/ 	.short	(.L_29 - .L_28)
.L_28:
        /*005c*/ 	.word	0x00000000
        /*0060*/ 	.short	0x0004
        /*0062*/ 	.short	0x0020
        /*0064*/ 	.byte	0x00, 0xf5, 0x21, 0x00


	//----- nvinfo : EIATTR_KPARAM_INFO
	.align		4
.L_29:
        /*0068*/ 	.byte	0x04, 0x17
        /*006a*/ 	.short	(.L_31 - .L_30)
.L_30:
        /*006c*/ 	.word	0x00000000
        /*0070*/ 	.short	0x0003
        /*0072*/ 	.short	0x0018
        /*0074*/ 	.byte	0x00, 0xf5, 0x21, 0x00


	//----- nvinfo : EIATTR_KPARAM_INFO
	.align		4
.L_31:
        /*0078*/ 	.byte	0x04, 0x17
        /*007a*/ 	.short	(.L_33 - .L_32)
.L_32:
        /*007c*/ 	.word	0x00000000
        /*0080*/ 	.short	0x0002
        /*0082*/ 	.short	0x0010
        /*0084*/ 	.byte	0x00, 0xf5, 0x21, 0x00


	//----- nvinfo : EIATTR_KPARAM_INFO
	.align		4
.L_33:
        /*0088*/ 	.byte	0x04, 0x17
        /*008a*/ 	.short	(.L_35 - .L_34)
.L_34:
        /*008c*/ 	.word	0x00000000
        /*0090*/ 	.short	0x0001
        /*0092*/ 	.short	0x0008
        /*0094*/ 	.byte	0x00, 0xf5, 0x21, 0x00


	//----- nvinfo : EIATTR_KPARAM_INFO
	.align		4
.L_35:
        /*0098*/ 	.byte	0x04, 0x17
        /*009a*/ 	.short	(.L_37 - .L_36)
.L_36:
        /*009c*/ 	.word	0x00000000
        /*00a0*/ 	.short	0x0000
        /*00a2*/ 	.short	0x0000
        /*00a4*/ 	.byte	0x00, 0xf5, 0x21, 0x00


	//----- nvinfo : EIATTR_SPARSE_MMA_MASK
	.align		4
.L_37:
        /*00a8*/ 	.byte	0x03, 0x50
        /*00aa*/ 	.short	0x0000


	//----- nvinfo : EIATTR_MAXREG_COUNT
	.align		4
        /*00ac*/ 	.byte	0x03, 0x1b
        /*00ae*/ 	.short	0x00ff


	//----- nvinfo : EIATTR_MERCURY_ISA_VERSION
	.align		4
        /*00b0*/ 	.byte	0x03, 0x5f
        /*00b2*/ 	.short	0x0101


	//----- nvinfo : EIATTR_VRC_CTA_INIT_COUNT
	.align		4
        /*00b4*/ 	.byte	0x02, 0x4a
	.zero		1
	.zero		1


	//----- nvinfo : EIATTR_EXIT_INSTR_OFFSETS
	.align		4
        /*00b8*/ 	.byte	0x04, 0x1c
        /*00ba*/ 	.short	(.L_39 - .L_38)


	//   ....[0]....
.L_38:
        /*00bc*/ 	.word	0x00000090


	//   ....[1]....
        /*00c0*/ 	.word	0x00001e20


	//----- nvinfo : EIATTR_CRS_STACK_SIZE
	.align		4
.L_39:
        /*00c4*/ 	.byte	0x04, 0x1e
        /*00c6*/ 	.short	(.L_41 - .L_40)
.L_40:
        /*00c8*/ 	.word	0x00000000


	//----- nvinfo : EIATTR_CBANK_PARAM_SIZE
	.align		4
.L_41:
        /*00cc*/ 	.byte	0x03, 0x19
        /*00ce*/ 	.short	0x0040


	//----- nvinfo : EIATTR_PARAM_CBANK
	.align		4
        /*00d0*/ 	.byte	0x04, 0x0a
        /*00d2*/ 	.short	(.L_43 - .L_42)
	.align		4
.L_42:
        /*00d4*/ 	.word	index@(.nv.constant0._Z14tangnet_kernelPfS_S_PKiS_S_ifff)
        /*00d8*/ 	.short	0x0380
        /*00da*/ 	.short	0x0040


	//----- nvinfo : EIATTR_SW_WAR
	.align		4
.L_43:
        /*00dc*/ 	.byte	0x04, 0x36
        /*00de*/ 	.short	(.L_45 - .L_44)
.L_44:
        /*00e0*/ 	.word	0x00000008
.L_45:


//--------------------- .nv.info._Z14average_kernelPfS_PKiif --------------------------
	.section	.nv.info._Z14average_kernelPfS_PKiif,"",@"SHT_CUDA_INFO"
	.sectionflags	@""
	.align	4


	//----- nvinfo : EIATTR_CUDA_API_VERSION
	.align		4
        /*0000*/ 	.byte	0x04, 0x37
        /*0002*/ 	.short	(.L_47 - .L_46)
.L_46:
        /*0004*/ 	.word	0x00000082


	//----- nvinfo : EIATTR_KPARAM_INFO
	.align		4
.L_47:
        /*0008*/ 	.byte	0x04, 0x17
        /*000a*/ 	.short	(.L_49 - .L_48)
.L_48:
        /*000c*/ 	.word	0x00000000
        /*0010*/ 	.short	0x0004
        /*0012*/ 	.short	0x001c
        /*0014*/ 	.byte	0x00, 0xf0, 0x11, 0x00


	//----- nvinfo : EIATTR_KPARAM_INFO
	.align		4
.L_49:
        /*0018*/ 	.byte	0x04, 0x17
        /*001a*/ 	.short	(.L_51 - .L_50)
.L_50:
        /*001c*/ 	.word	0x00000000
        /*0020*/ 	.short	0x0003
        /*0022*/ 	.short	0x0018
        /*0024*/ 	.byte	0x00, 0xf0, 0x11, 0x00


	//----- nvinfo : EIATTR_KPARAM_INFO
	.align		4
.L_51:
        /*0028*/ 	.byte	0x04, 0x17
        /*002a*/ 	.short	(.L_53 - .L_52)
.L_52:
        /*002c*/ 	.word	0x00000000
        /*0030*/ 	.short	0x0002
        /*0032*/ 	.short	0x0010
        /*0034*/ 	.byte	0x00, 0xf5, 0x21, 0x00


	//----- nvinfo : EIATTR_KPARAM_INFO
	.align		4
.L_53:
        /*0038*/ 	.byte	0x04, 0x17
        /*003a*/ 	.short	(.L_55 - .L_54)
.L_54:
        /*003c*/ 	.word	0x00000000
        /*0040*/ 	.short	0x0001
        /*0042*/ 	.short	0x0008
        /*0044*/ 	.byte	0x00, 0xf5, 0x21, 0x00


	//----- nvinfo : EIATTR_KPARAM_INFO
	.align		4
.L_55:
        /*0048*/ 	.byte	0x04, 0x17
        /*004a*/ 	.short	(.L_57 - .L_56)
.L_56:
        /*004c*/ 	.word	0x00000000
        /*0050*/ 	.short	0x0000
        /*0052*/ 	.short	0x0000
        /*0054*/ 	.byte	0x00, 0xf5, 0x21, 0x00


	//----- nvinfo : EIATTR_SPARSE_MMA_MASK
	.align		4
.L_57:
        /*0058*/ 	.byte	0x03, 0x50
        /*005a*/ 	.short	0x0000


	//----- nvinfo : EIATTR_MAXREG_COUNT
	.align		4
        /*005c*/ 	.byte	0x03, 0x1b
        /*005e*/ 	.short	0x00ff


	//----- nvinfo : EIATTR_MERCURY_ISA_VERSION
	.align		4
        /*0060*/ 	.byte	0x03, 0x5f
        /*0062*/ 	.short	0x0101


	//----- nvinfo : EIATTR_VRC_CTA_INIT_COUNT
	.align		4
        /*0064*/ 	.byte	0x02, 0x4a
	.zero		1
	.zero		1


	//----- nvinfo : EIATTR_EXIT_INSTR_OFFSETS
	.align		4
        /*0068*/ 	.byte	0x04, 0x1c
        /*006a*/ 	.short	(.L_59 - .L_58)


	//   ....[0]....
.L_58:
        /*006c*/ 	.word	0x00000090


	//   ....[1]....
        /*0070*/ 	.word	0x00000430


	//----- nvinfo : EIATTR_CBANK_PARAM_SIZE
	.align		4
.L_59:
        /*0074*/ 	.byte	0x03, 0x19
        /*0076*/ 	.short	0x0020


	//----- nvinfo : EIATTR_PARAM_CBANK
	.align		4
        /*0078*/ 	.byte	0x04, 0x0a
        /*007a*/ 	.short	(.L_61 - .L_60)
	.align		4
.L_60:
        /*007c*/ 	.word	index@(.nv.constant0._Z14average_kernelPfS_PKiif)
        /*0080*/ 	.short	0x0380
        /*0082*/ 	.short	0x0020


	//----- nvinfo : EIATTR_SW_WAR
	.align		4
.L_61:
        /*0084*/ 	.byte	0x04, 0x36
        /*0086*/ 	.short	(.L_63 - .L_62)
.L_62:
        /*0088*/ 	.word	0x00000008
.L_63:


//--------------------- .nv.callgraph             --------------------------
	.section	.nv.callgraph,"",@"SHT_CUDA_CALLGRAPH"
	.align	4
	.sectionentsize	8
	.align		4
        /*0000*/ 	.word	0x00000000
	.align		4
        /*0004*/ 	.word	0xffffffff
	.align		4
        /*0008*/ 	.word	0x00000000
	.align		4
        /*000c*/ 	.word	0xfffffffe
	.align		4
        /*0010*/ 	.word	0x00000000
	.align		4
        /*0014*/ 	.word	0xfffffffd
	.align		4
        /*0018*/ 	.word	0x00000000
	.align		4
        /*001c*/ 	.word	0xfffffffc


//--------------------- .text._Z14tangnet_kernelPfS_S_PKiS_S_ifff --------------------------
	.section	.text._Z14tangnet_kernelPfS_S_PKiS_S_ifff,"ax",@progbits
	.align	128
        .global         _Z14tangnet_kernelPfS_S_PKiS_S_ifff
        .type           _Z14tangnet_kernelPfS_S_PKiS_S_ifff,@function
        .size           _Z14tangnet_kernelPfS_S_PKiS_S_ifff,(.L_x_60 - _Z14tangnet_kernelPfS_S_PKiS_S_ifff)
        .other          _Z14tangnet_kernelPfS_S_PKiS_S_ifff,@"STO_CUDA_ENTRY STV_DEFAULT"
_Z14tangnet_kernelPfS_S_PKiS_S_ifff:
.text._Z14tangnet_kernelPfS_S_PKiS_S_ifff:
[----:B------:R-:W-:Y:S01]  /*0000*/  LDC R1, c[0x0][0x37c] ;  /* 0x0000df00ff017b82 */ /* 0x000fe20000000800 */
[----:B------:R-:W0:Y:S01]  /*0010*/  S2R R12, SR_CTAID.X ;  /* 0x00000000000c7919 */ /* 0x000e220000002500 */
[----:B------:R-:W0:Y:S01]  /*0020*/  LDCU UR5, c[0x0][0x360] ;  /* 0x00006c00ff0577ac */ /* 0x000e220008000800 */
[----:B------:R-:W0:Y:S01]  /*0030*/  S2R R3, SR_TID.X ;  /* 0x0000000000037919 */ /* 0x000e220000002100 */
[----:B------:R-:W1:Y:S02]  /*0040*/  LDCU UR4, c[0x0][0x3b0] ;  /* 0x00007600ff0477ac */ /* 0x000e640008000800 */
[----:B-1----:R-:W-:Y:S01]  /*0050*/  UIMAD UR4, UR4, 0x3, URZ ;  /* 0x00000003040478a4 */ /* 0x002fe2000f8e02ff */
[----:B0-----:R-:W-:-:S05]  /*0060*/  IMAD R12, R12, UR5, R3 ;  /* 0x000000050c0c7c24 */ /* 0x001fca000f8e0203 */
[----:B------:R-:W-:-:S04]  /*0070*/  LEA R11, R12, R12, 0x1 ;  /* 0x0000000c0c0b7211 */ /* 0x000fc800078e08ff */
[----:B------:R-:W-:-:S13]  /*0080*/  ISETP.GE.AND P0, PT, R11, UR4, PT ;  /* 0x000000040b007c0c */ /* 0x000fda000bf06270 */
[----:B------:R-:W-:Y:S05]  /*0090*/  @P0 EXIT ;  /* 0x000000000000094d */ /* 0x000fea0003800000 */
[----:B------:R-:W0:Y:S01]  /*00a0*/  LDC.64 R20, c[0x0][0x398] ;  /* 0x0000e600ff147b82 */ /* 0x000e220000000a00 */
[----:B------:R-:W1:Y:S01]  /*00b0*/  LDCU.64 UR4, c[0x0][0x358] ;  /* 0x00006b00ff0477ac */ /* 0x000e620008000a00 */
[----:B------:R-:W-:-:S06]  /*00c0*/  SHF.L.U32 R3, R12, 0x2, RZ ;  /* 0x000000020c037819 */ /* 0x000fcc00000006ff */
[----:B------:R-:W2:Y:S01]  /*00d0*/  LDC.64 R6, c[0x0][0x380] ;  /* 0x0000e000ff067b82 */ /* 0x000ea20000000a00 */
[----:B0-----:R-:W-:-:S05]  /*00e0*/  IMAD.WIDE R20, R3, 0x4, R20 ;  /* 0x0000000403147825 */ /* 0x001fca00078e0214 */
[----:B-1----:R-:W3:Y:S04]  /*00f0*/  LDG.E R0, desc[UR4][R20.64] ;  /* 0x0000000414007981 */ /* 0x002ee8000c1e1900 */
[----:B------:R-:W4:Y:S01]  /*0100*/  LDG.E R4, desc[UR4][R20.64+0x4] ;  /* 0x0000040414047981 */ /* 0x000f22000c1e1900 */
[----:B--2---:R-:W-:-:S05]  /*0110*/  IMAD.WIDE R18, R11, 0x4, R6 ;  /* 0x000000040b127825 */ /* 0x004fca00078e0206 */
[----:B------:R-:W2:Y:S04]  /*0120*/  LDG.E R31, desc[UR4][R18.64+0x4] ;  /* 0x00000404121f7981 */ /* 0x000ea8000c1e1900 */
[----:B------:R-:W5:Y:S04]  /*0130*/  LDG.E R10, desc[UR4][R18.64] ;  /* 0x00000004120a7981 */ /* 0x000f68000c1e1900 */
[----:B------:R-:W5:Y:S01]  /*0140*/  LDG.E R22, desc[UR4][R18.64+0x8] ;  /* 0x0000080412167981 */ /* 0x000f62000c1e1900 */
[----:B---3--:R-:W-:-:S05]  /*0150*/  LEA R3, R0, R0, 0x1 ;  /* 0x0000000000037211 */ /* 0x008fca00078e08ff */
[----:B------:R-:W-:-:S05]  /*0160*/  IMAD.WIDE R2, R3, 0x4, R6 ;  /* 0x0000000403027825 */ /* 0x000fca00078e0206 */
[----:B------:R-:W2:Y:S04]  /*0170*/  LDG.E R0, desc[UR4][R2.64+0x4] ;  /* 0x0000040402007981 */ /* 0x000ea8000c1e1900 */
[----:B------:R-:W5:Y:S04]  /*0180*/  LDG.E R5, desc[UR4][R2.64] ;  /* 0x0000000402057981 */ /* 0x000f68000c1e1900 */
[----:B------:R-:W3:Y:S01]  /*0190*/  LDG.E R17, desc[UR4][R2.64+0x8] ;  /* 0x0000080402117981 */ /* 0x000ee2000c1e1900 */
[----:B----4-:R-:W-:-:S05]  /*01a0*/  LEA R9, R4, R4, 0x1 ;  /* 0x0000000404097211 */ /* 0x010fca00078e08ff */
[----:B------:R-:W-:-:S05]  /*01b0*/  IMAD.WIDE R6, R9, 0x4, R6 ;  /* 0x0000000409067825 */ /* 0x000fca00078e0206 */
[----:B------:R-:W4:Y:S04]  /*01c0*/  LDG.E R9, desc[UR4][R6.64+0x8] ;  /* 0x0000080406097981 */ /* 0x000f28000c1e1900 */
[----:B------:R-:W4:Y:S04]  /*01d0*/  LDG.E R4, desc[UR4][R6.64+0x4] ;  /* 0x0000040406047981 */ /* 0x000f28000c1e1900 */
[----:B------:R4:W4:Y:S01]  /*01e0*/  LDG.E R15, desc[UR4][R6.64] ;  /* 0x00000004060f7981 */ /* 0x000922000c1e1900 */
[----:B------:R-:W-:Y:S01]  /*01f0*/  BSSY.RECONVERGENT B0, `(.L_x_0) ;  /* 0x0000017000007945 */ /* 0x000fe20003800200 */
[----:B------:R-:W-:Y:S01]  /*0200*/  LEA R16, R12, R12, 0x3 ;  /* 0x0000000c0c107211 */ /* 0x000fe200078e18ff */
[----:B--2---:R-:W-:Y:S01]  /*0210*/  FADD R27, -R31, R0 ;  /* 0x000000001f1b7221 */ /* 0x004fe20000000100 */
[----:B-----5:R-:W-:-:S03]  /*0220*/  FADD R5, -R10, R5 ;  /* 0x000000050a057221 */ /* 0x020fc60000000100 */
[----:B------:R-:W-:Y:S01]  /*0230*/  FMUL R0, R27, R27 ;  /* 0x0000001b1b007220 */ /* 0x000fe20000400000 */
[----:B---3--:R-:W-:-:S03]  /*0240*/  FADD R17, -R22, R17 ;  /* 0x0000001116117221 */ /* 0x008fc60000000100 */
[----:B------:R-:W-:-:S04]  /*0250*/  FFMA R0, R5, R5, R0 ;  /* 0x0000000505007223 */ /* 0x000fc80000000000 */
[----:B------:R-:W-:-:S05]  /*0260*/  FFMA R3, R17, R17, R0 ;  /* 0x0000001111037223 */ /* 0x000fca0000000000 */
[----:B------:R-:W-:Y:S01]  /*0270*/  IADD3 R2, PT, PT, R3, -0xd000000, RZ ;  /* 0xf300000003027810 */ /* 0x000fe20007ffe0ff */
[----:B------:R0:W1:Y:S03]  /*0280*/  MUFU.RSQ R0, R3 ;  /* 0x0000000300007308 */ /* 0x0000660000001400 */
[----:B------:R-:W-:Y:S01]  /*0290*/  ISETP.GT.U32.AND P0, PT, R2, 0x727fffff, PT ;  /* 0x727fffff0200780c */ /* 0x000fe20003f04070 */
[----:B----4-:R-:W-:Y:S01]  /*02a0*/  FADD R7, -R22, R9 ;  /* 0x0000000916077221 */ /* 0x010fe20000000100 */
[----:B------:R-:W-:Y:S01]  /*02b0*/  FADD R9, -R31, R4 ;  /* 0x000000041f097221 */ /* 0x000fe20000000100 */
[----:B------:R-:W-:-:S10]  /*02c0*/  FADD R15, -R10, R15 ;  /* 0x0000000f0a0f7221 */ /* 0x000fd40000000100 */
[----:B0-----:R-:W-:Y:S05]  /*02d0*/  @!P0 BRA `(.L_x_1) ;  /* 0x0000000000108947 */ /* 0x001fea0003800000 */
[----:B------:R-:W-:-:S07]  /*02e0*/  MOV R4, 0x300 ;  /* 0x0000030000047802 */ /* 0x000fce0000000f00 */
[----:B-1----:R-:W-:Y:S05]  /*02f0*/  CALL.REL.NOINC `($__internal_0_$__cuda_sm20_sqrt_rn_f32_slowpath) ;  /* 0x0000001800cc7944 */ /* 0x002fea0003c00000 */
[----:B------:R-:W-:Y:S01]  /*0300*/  MOV R6, R24 ;  /* 0x0000001800067202 */ /* 0x000fe20000000f00 */
[----:B------:R-:W-:Y:S06]  /*0310*/  BRA `(.L_x_2) ;  /* 0x0000000000107947 */ /* 0x000fec0003800000 */
.L_x_1:
[----:B-1----:R-:W-:Y:S01]  /*0320*/  FMUL.FTZ R6, R3, R0 ;  /* 0x0000000003067220 */ /* 0x002fe20000410000 */
[----:B------:R-:W-:-:S03]  /*0330*/  FMUL.FTZ R0, R0, 0.5 ;  /* 0x3f00000000007820 */ /* 0x000fc60000410000 */
[----:B------:R-:W-:-:S04]  /*0340*/  FFMA R3, -R6, R6, R3 ;  /* 0x0000000606037223 */ /* 0x000fc80000000103 */
[----:B------:R-:W-:-:S07]  /*0350*/  FFMA R6, R3, R0, R6 ;  /* 0x0000000003067223 */ /* 0x000fce0000000006 */
.L_x_2:
[----:B------:R-:W-:Y:S05]  /*0360*/  BSYNC.RECONVERGENT B0 ;  /* 0x0000000000007941 */ /* 0x000fea0003800200 */
.L_x_0:
[----:B------:R-:W0:Y:S01]  /*0370*/  MUFU.RCP R3, R6 ;  /* 0x0000000600037308 */ /* 0x000e220000001000 */
[----:B------:R-:W-:Y:S07]  /*0380*/  BSSY.RECONVERGENT B2, `(.L_x_3) ;  /* 0x000000d000027945 */ /* 0x000fee0003800200 */
[----:B------:R-:W1:Y:S01]  /*0390*/  FCHK P0, R5, R6 ;  /* 0x0000000605007302 */ /* 0x000e620000000000 */
[----:B0-----:R-:W-:-:S04]  /*03a0*/  FFMA R0, R3, -R6, 1 ;  /* 0x3f80000003007423 */ /* 0x001fc80000000806 */
[----:B------:R-:W-:-:S04]  /*03b0*/  FFMA R0, R3, R0, R3 ;  /* 0x0000000003007223 */ /* 0x000fc80000000003 */
[----:B------:R-:W-:-:S04]  /*03c0*/  FFMA R3, R5, R0, RZ ;  /* 0x0000000005037223 */ /* 0x000fc800000000ff */
[----:B------:R-:W-:-:S04]  /*03d0*/  FFMA R2, R3, -R6, R5 ;  /* 0x8000000603027223 */ /* 0x000fc80000000005 */
[----:B------:R-:W-:Y:S01]  /*03e0*/  FFMA R2, R0, R2, R3 ;  /* 0x0000000200027223 */ /* 0x000fe20000000003 */
[----:B-1----:R-:W-:Y:S06]  /*03f0*/  @!P0 BRA `(.L_x_4) ;  /* 0x0000000000148947 */ /* 0x002fec0003800000 */
[----:B------:R-:W-:Y:S02]  /*0400*/  MOV R3, R5 ;  /* 0x0000000500037202 */ /* 0x000fe40000000f00 */
[----:B------:R-:W-:Y:S02]  /*0410*/  MOV R26, R6 ;  /* 0x00000006001a7202 */ /* 0x000fe40000000f00 */
[----:B------:R-:W-:-:S07]  /*0420*/  MOV R14, 0x440 ;  /* 0x00000440000e7802 */ /* 0x000fce0000000f00 */
[----:B------:R-:W-:Y:S05]  /*0430*/  CALL.REL.NOINC `($__internal_1_$__cuda_sm3x_div_rn_noftz_f32_slowpath) ;  /* 0x0000001800d47944 */ /* 0x000fea0003c00000 */
[----:B------:R-:W-:-:S07]  /*0440*/  MOV R2, R3 ;  /* 0x0000000300027202 */ /* 0x000fce0000000f00 */
.L_x_4:
[----:B------:R-:W-:Y:S05]  /*0450*/  BSYNC.RECONVERGENT B2 ;  /* 0x0000000000027941 */ /* 0x000fea0003800200 */
.L_x_3:
        /* <DEDUP_REMOVED lines=14> */
.L_x_6:
[----:B------:R-:W-:Y:S05]  /*0540*/  BSYNC.RECONVERGENT B2 ;  /* 0x0000000000027941 */ /* 0x000fea0003800200 */
.L_x_5:
        /* <DEDUP_REMOVED lines=14> */
.L_x_8:
[----:B------:R-:W-:Y:S05]  /*0630*/  BSYNC.RECONVERGENT B2 ;  /* 0x0000000000027941 */ /* 0x000fea0003800200 */
.L_x_7:
[----:B------:R-:W-:Y:S01]  /*0640*/  FMUL R4, R9, R9 ;  /* 0x0000000909047220 */ /* 0x000fe20000400000 */
[----:B------:R-:W-:Y:S03]  /*0650*/  BSSY.RECONVERGENT B0, `(.L_x_9) ;  /* 0x000000f000007945 */ /* 0x000fe60003800200 */
[----:B------:R-:W-:-:S04]  /*0660*/  FFMA R4, R15, R15, R4 ;  /* 0x0000000f0f047223 */ /* 0x000fc80000000004 */
[----:B------:R-:W-:-:S04]  /*0670*/  FFMA R3, R7, R7, R4 ;  /* 0x0000000707037223 */ /* 0x000fc80000000004 */
[----:B------:R0:W1:Y:S01]  /*0680*/  MUFU.RSQ R4, R3 ;  /* 0x0000000300047308 */ /* 0x0000620000001400 */
[----:B------:R-:W-:-:S04]  /*0690*/  IADD3 R6, PT, PT, R3, -0xd000000, RZ ;  /* 0xf300000003067810 */ /* 0x000fc80007ffe0ff */
[----:B------:R-:W-:-:S13]  /*06a0*/  ISETP.GT.U32.AND P0, PT, R6, 0x727fffff, PT ;  /* 0x727fffff0600780c */ /* 0x000fda0003f04070 */
[----:B01----:R-:W-:Y:S05]  /*06b0*/  @!P0 BRA `(.L_x_10) ;  /* 0x0000000000108947 */ /* 0x003fea0003800000 */
[----:B------:R-:W-:-:S07]  /*06c0*/  MOV R4, 0x6e0 ;  /* 0x000006e000047802 */ /* 0x000fce0000000f00 */
[----:B------:R-:W-:Y:S05]  /*06d0*/  CALL.REL.NOINC `($__internal_0_$__cuda_sm20_sqrt_rn_f32_slowpath) ;  /* 0x0000001400d47944 */ /* 0x000fea0003c00000 */
[----:B------:R-:W-:Y:S01]  /*06e0*/  MOV R6, R24 ;  /* 0x0000001800067202 */ /* 0x000fe20000000f00 */
[----:B------:R-:W-:Y:S06]  /*06f0*/  BRA `(.L_x_11) ;  /* 0x0000000000107947 */ /* 0x000fec0003800000 */
.L_x_10:
[----:B------:R-:W-:Y:S01]  /*0700*/  FMUL.FTZ R6, R3, R4 ;  /* 0x0000000403067220 */ /* 0x000fe20000410000 */
[----:B------:R-:W-:-:S03]  /*0710*/  FMUL.FTZ R4, R4, 0.5 ;  /* 0x3f00000004047820 */ /* 0x000fc60000410000 */
[----:B------:R-:W-:-:S04]  /*0720*/  FFMA R3, -R6, R6, R3 ;  /* 0x0000000606037223 */ /* 0x000fc80000000103 */
[----:B------:R-:W-:-:S07]  /*0730*/  FFMA R6, R3, R4, R6 ;  /* 0x0000000403067223 */ /* 0x000fce0000000006 */
.L_x_11:
[----:B------:R-:W-:Y:S05]  /*0740*/  BSYNC.RECONVERGENT B0 ;  /* 0x0000000000007941 */ /* 0x000fea0003800200 */
.L_x_9:
        /* <DEDUP_REMOVED lines=14> */
.L_x_13:
[----:B------:R-:W-:Y:S05]  /*0830*/  BSYNC.RECONVERGENT B2 ;  /* 0x0000000000027941 */ /* 0x000fea0003800200 */
.L_x_12:
        /* <DEDUP_REMOVED lines=14> */
.L_x_15:
[----:B------:R-:W-:Y:S05]  /*0920*/  BSYNC.RECONVERGENT B2 ;  /* 0x0000000000027941 */ /* 0x000fea0003800200 */
.L_x_14:
        /* <DEDUP_REMOVED lines=14> */
.L_x_17:
[----:B------:R-:W-:Y:S05]  /*0a10*/  BSYNC.RECONVERGENT B2 ;  /* 0x0000000000027941 */ /* 0x000fea0003800200 */
.L_x_16:
[----:B------:R-:W0:Y:S02]  /*0a20*/  LDC.64 R6, c[0x0][0x390] ;  /* 0x0000e400ff067b82 */ /* 0x000e240000000a00 */
[----:B0-----:R-:W-:Y:S02]  /*0a30*/  IMAD.WIDE R16, R16, 0x4, R6 ;  /* 0x0000000410107825 */ /* 0x001fe400078e0206 */
[----:B------:R-:W2:Y:S04]  /*0a40*/  LDG.E R6, desc[UR4][R20.64+0x8] ;  /* 0x0000080414067981 */ /* 0x000ea8000c1e1900 */
[----:B------:R-:W3:Y:S04]  /*0a50*/  LDG.E R24, desc[UR4][R16.64+0x4] ;  /* 0x0000040410187981 */ /* 0x000ee8000c1e1900 */
[----:B------:R-:W4:Y:S01]  /*0a60*/  LDG.E R13, desc[UR4][R16.64] ;  /* 0x00000004100d7981 */ /* 0x000f22000c1e1900 */
[----:B------:R-:W-:Y:S01]  /*0a70*/  FMUL R4, R30, R5 ;  /* 0x000000051e047220 */ /* 0x000fe20000400000 */
[----:B------:R-:W-:Y:S01]  /*0a80*/  FMUL R3, R29, R0 ;  /* 0x000000001d037220 */ /* 0x000fe20000400000 */
[----:B------:R-:W-:-:S02]  /*0a90*/  FMUL R9, R28, R2 ;  /* 0x000000021c097220 */ /* 0x000fc40000400000 */
[----:B------:R-:W-:Y:S01]  /*0aa0*/  FFMA R4, R29, R2, -R4 ;  /* 0x000000021d047223 */ /* 0x000fe20000000804 */
[-C--:B------:R-:W-:Y:S01]  /*0ab0*/  FFMA R8, R28, R5.reuse, -R3 ;  /* 0x000000051c087223 */ /* 0x080fe20000000803 */
[-C--:B------:R-:W-:Y:S02]  /*0ac0*/  FFMA R9, R30, R0.reuse, -R9 ;  /* 0x000000001e097223 */ /* 0x080fe40000000809 */
[----:B------:R-:W-:Y:S01]  /*0ad0*/  FMUL R14, R4, R5 ;  /* 0x00000005040e7220 */ /* 0x000fe20000400000 */
[----:B------:R-:W-:-:S03]  /*0ae0*/  FMUL R3, R8, R0 ;  /* 0x0000000008037220 */ /* 0x000fc60000400000 */
[C---:B------:R-:W-:Y:S01]  /*0af0*/  FFMA R14, R9.reuse, R0, -R14 ;  /* 0x00000000090e7223 */ /* 0x040fe2000000080e */
[-C--:B------:R-:W-:Y:S01]  /*0b00*/  FFMA R3, R4, R2.reuse, -R3 ;  /* 0x0000000204037223 */ /* 0x080fe20000000803 */
[----:B------:R-:W-:-:S04]  /*0b10*/  FMUL R7, R9, R2 ;  /* 0x0000000209077220 */ /* 0x000fc80000400000 */
[----:B------:R-:W-:Y:S01]  /*0b20*/  FFMA R7, R8, R5, -R7 ;  /* 0x0000000508077223 */ /* 0x000fe20000000807 */
[-C--:B---3--:R-:W-:Y:S01]  /*0b30*/  FMUL R14, R14, R24.reuse ;  /* 0x000000180e0e7220 */ /* 0x088fe20000400000 */
[----:B------:R-:W-:-:S03]  /*0b40*/  FMUL R26, R3, R24 ;  /* 0x00000018031a7220 */ /* 0x000fc60000400000 */
[----:B----4-:R-:W-:Y:S02]  /*0b50*/  FFMA R15, R13, R2, R14 ;  /* 0x000000020d0f7223 */ /* 0x010fe4000000000e */
[----:B------:R-:W0:Y:S01]  /*0b60*/  LDC.64 R2, c[0x0][0x380] ;  /* 0x0000e000ff027b82 */ /* 0x000e220000000a00 */
[----:B------:R-:W-:Y:S01]  /*0b70*/  FMUL R24, R7, R24 ;  /* 0x0000001807187220 */ /* 0x000fe20000400000 */
[----:B--2---:R-:W-:Y:S01]  /*0b80*/  LEA R7, R6, R6, 0x1 ;  /* 0x0000000606077211 */ /* 0x004fe200078e08ff */
[----:B------:R-:W-:-:S04]  /*0b90*/  FFMA R14, R13, R5, R26 ;  /* 0x000000050d0e7223 */ /* 0x000fc8000000001a */
[----:B0-----:R-:W-:Y:S02]  /*0ba0*/  IMAD.WIDE R6, R7, 0x4, R2 ;  /* 0x0000000407067825 */ /* 0x001fe400078e0202 */
[----:B------:R-:W2:Y:S04]  /*0bb0*/  LDG.E R3, desc[UR4][R16.64+0x8] ;  /* 0x0000080410037981 */ /* 0x000ea8000c1e1900 */
[----:B------:R-:W3:Y:S04]  /*0bc0*/  LDG.E R2, desc[UR4][R6.64+0x4] ;  /* 0x0000040406027981 */ /* 0x000ee8000c1e1900 */
[----:B------:R-:W4:Y:S04]  /*0bd0*/  LDG.E R5, desc[UR4][R6.64] ;  /* 0x0000000406057981 */ /* 0x000f28000c1e1900 */
[----:B------:R-:W5:Y:S01]  /*0be0*/  LDG.E R23, desc[UR4][R6.64+0x8] ;  /* 0x0000080406177981 */ /* 0x000f62000c1e1900 */
[----:B------:R-:W-:Y:S01]  /*0bf0*/  FFMA R13, R13, R0, R24 ;  /* 0x000000000d0d7223 */ /* 0x000fe20000000018 */
[----:B------:R-:W-:Y:S01]  /*0c00*/  BSSY.RECONVERGENT B0, `(.L_x_18) ;  /* 0x000001a000007945 */ /* 0x000fe20003800200 */
[----:B---3--:R-:W-:Y:S01]  /*0c10*/  FADD R2, -R31, R2 ;  /* 0x000000021f027221 */ /* 0x008fe20000000100 */
[----:B----4-:R-:W-:-:S03]  /*0c20*/  FADD R26, -R10, R5 ;  /* 0x000000050a1a7221 */ /* 0x010fc60000000100 */
[----:B------:R-:W-:Y:S01]  /*0c30*/  FMUL R5, R2, R2 ;  /* 0x0000000202057220 */ /* 0x000fe20000400000 */
[----:B-----5:R-:W-:-:S03]  /*0c40*/  FADD R0, -R22, R23 ;  /* 0x0000001716007221 */ /* 0x020fc60000000100 */
[----:B------:R-:W-:-:S04]  /*0c50*/  FFMA R5, R26, R26, R5 ;  /* 0x0000001a1a057223 */ /* 0x000fc80000000005 */
[----:B------:R-:W-:Y:S01]  /*0c60*/  FFMA R5, R0, R0, R5 ;  /* 0x0000000000057223 */ /* 0x000fe20000000005 */
[----:B--2---:R-:W-:-:S04]  /*0c70*/  FFMA R15, R8, R3, R15 ;  /* 0x00000003080f7223 */ /* 0x004fc8000000000f */
[----:B------:R-:W-:Y:S01]  /*0c80*/  IADD3 R8, PT, PT, R5, -0xd000000, RZ ;  /* 0xf300000005087810 */ /* 0x000fe20007ffe0ff */
[----:B------:R0:W1:Y:S03]  /*0c90*/  MUFU.RSQ R6, R5 ;  /* 0x0000000500067308 */ /* 0x0000660000001400 */
[----:B------:R-:W-:Y:S01]  /*0ca0*/  ISETP.GT.U32.AND P0, PT, R8, 0x727fffff, PT ;  /* 0x727fffff0800780c */ /* 0x000fe20003f04070 */
[-C--:B------:R-:W-:Y:S01]  /*0cb0*/  FFMA R8, R9, R3.reuse, R14 ;  /* 0x0000000309087223 */ /* 0x080fe2000000000e */
[----:B------:R-:W-:Y:S01]  /*0cc0*/  FFMA R7, R4, R3, R13 ;  /* 0x0000000304077223 */ /* 0x000fe2000000000d */
[----:B------:R-:W-:Y:S02]  /*0cd0*/  FADD R9, RZ, R15 ;  /* 0x0000000fff097221 */ /* 0x000fe40000000000 */
[----:B------:R-:W-:Y:S01]  /*0ce0*/  FADD R8, RZ, R8 ;  /* 0x00000008ff087221 */ /* 0x000fe20000000000 */
[----:B------:R-:W-:-:S07]  /*0cf0*/  FADD R7, RZ, R7 ;  /* 0x00000007ff077221 */ /* 0x000fce0000000000 */
[----:B0-----:R-:W-:Y:S05]  /*0d00*/  @!P0 BRA `(.L_x_19) ;  /* 0x0000000000148947 */ /* 0x001fea0003800000 */
[----:B------:R-:W-:Y:S02]  /*0d10*/  MOV R3, R5 ;  /* 0x0000000500037202 */ /* 0x000fe40000000f00 */
[----:B------:R-:W-:-:S07]  /*0d20*/  MOV R4, 0xd40 ;  /* 0x00000d4000047802 */ /* 0x000fce0000000f00 */
[----:B-1----:R-:W-:Y:S05]  /*0d30*/  CALL.REL.NOINC `($__internal_0_$__cuda_sm20_sqrt_rn_f32_slowpath) ;  /* 0x00000010003c7944 */ /* 0x002fea0003c00000 */
[----:B------:R-:W-:Y:S01]  /*0d40*/  MOV R27, R24 ;  /* 0x00000018001b7202 */ /* 0x000fe20000000f00 */
[----:B------:R-:W-:Y:S06]  /*0d50*/  BRA `(.L_x_20) ;  /* 0x0000000000107947 */ /* 0x000fec0003800000 */
.L_x_19:
[----:B-1----:R-:W-:Y:S01]  /*0d60*/  FMUL.FTZ R4, R5, R6 ;  /* 0x0000000605047220 */ /* 0x002fe20000410000 */
[----:B------:R-:W-:-:S03]  /*0d70*/  FMUL.FTZ R6, R6, 0.5 ;  /* 0x3f00000006067820 */ /* 0x000fc60000410000 */
[----:B------:R-:W-:-:S04]  /*0d80*/  FFMA R5, -R4, R4, R5 ;  /* 0x0000000404057223 */ /* 0x000fc80000000105 */
[----:B------:R-:W-:-:S07]  /*0d90*/  FFMA R27, R5, R6, R4 ;  /* 0x00000006051b7223 */ /* 0x000fce0000000004 */
.L_x_20:
[----:B------:R-:W-:Y:S05]  /*0da0*/  BSYNC.RECONVERGENT B0 ;  /* 0x0000000000007941 */ /* 0x000fea0003800200 */
.L_x_18:
        /* <DEDUP_REMOVED lines=14> */
.L_x_22:
[----:B------:R-:W-:Y:S05]  /*0e90*/  BSYNC.RECONVERGENT B2 ;  /* 0x0000000000027941 */ /* 0x000fea0003800200 */
.L_x_21:
        /* <DEDUP_REMOVED lines=14> */
.L_x_24:
[----:B------:R-:W-:Y:S05]  /*0f80*/  BSYNC.RECONVERGENT B2 ;  /* 0x0000000000027941 */ /* 0x000fea0003800200 */
.L_x_23:
        /* <DEDUP_REMOVED lines=14> */
.L_x_26:
[----:B------:R-:W-:Y:S05]  /*1070*/  BSYNC.RECONVERGENT B2 ;  /* 0x0000000000027941 */ /* 0x000fea0003800200 */
.L_x_25:
[----:B------:R-:W2:Y:S04]  /*1080*/  LDG.E R0, desc[UR4][R16.64+0x10] ;  /* 0x0000100410007981 */ /* 0x000ea8000c1e1900 */
[----:B------:R-:W3:Y:S04]  /*1090*/  LDG.E R13, desc[UR4][R16.64+0xc] ;  /* 0x00000c04100d7981 */ /* 0x000ee8000c1e1900 */
[----:B------:R3:W4:Y:S01]  /*10a0*/  LDG.E R20, desc[UR4][R20.64+0xc] ;  /* 0x00000c0414147981 */ /* 0x000722000c1e1900 */
[----:B------:R-:W-:Y:S01]  /*10b0*/  FMUL R4, R6, R29 ;  /* 0x0000001d06047220 */ /* 0x000fe20000400000 */
[----:B------:R-:W-:Y:S01]  /*10c0*/  FMUL R23, R15, R30 ;  /* 0x0000001e0f177220 */ /* 0x000fe20000400000 */
[----:B------:R-:W-:-:S02]  /*10d0*/  FMUL R14, R5, R28 ;  /* 0x0000001c050e7220 */ /* 0x000fc40000400000 */
[----:B------:R-:W-:Y:S01]  /*10e0*/  FFMA R4, R5, R30, -R4 ;  /* 0x0000001e05047223 */ /* 0x000fe20000000804 */
[----:B------:R-:W-:Y:S01]  /*10f0*/  FFMA R23, R6, R28, -R23 ;  /* 0x0000001c06177223 */ /* 0x000fe20000000817 */
[-C--:B------:R-:W-:Y:S02]  /*1100*/  FFMA R14, R15, R29.reuse, -R14 ;  /* 0x0000001d0f0e7223 */ /* 0x080fe4000000080e */
[----:B------:R-:W-:Y:S01]  /*1110*/  FMUL R2, R4, R29 ;  /* 0x0000001d04027220 */ /* 0x000fe20000400000 */
[----:B------:R-:W-:-:S03]  /*1120*/  FMUL R25, R23, R30 ;  /* 0x0000001e17197220 */ /* 0x000fc60000400000 */
[----:B------:R-:W-:Y:S01]  /*1130*/  FFMA R3, R23, R28, -R2 ;  /* 0x0000001c17037223 */ /* 0x000fe20000000802 */
[----:B------:R-:W-:-:S03]  /*1140*/  FFMA R25, R14, R29, -R25 ;  /* 0x0000001d0e197223 */ /* 0x000fc60000000819 */
[----:B--2---:R-:W-:Y:S01]  /*1150*/  FMUL R2, R3, R0 ;  /* 0x0000000003027220 */ /* 0x004fe20000400000 */
[----:B------:R-:W-:-:S03]  /*1160*/  FMUL R3, R14, R28 ;  /* 0x0000001c0e037220 */ /* 0x000fc60000400000 */
[-C--:B---3--:R-:W-:Y:S01]  /*1170*/  FFMA R21, R13, R30.reuse, R2 ;  /* 0x0000001e0d157223 */ /* 0x088fe20000000002 */
[----:B------:R-:W-:-:S04]  /*1180*/  FFMA R3, R4, R30, -R3 ;  /* 0x0000001e04037223 */ /* 0x000fc80000000803 */
[-C--:B------:R-:W-:Y:S01]  /*1190*/  FMUL R26, R3, R0.reuse ;  /* 0x00000000031a7220 */ /* 0x080fe20000400000 */
[----:B------:R-:W-:Y:S01]  /*11a0*/  FMUL R0, R25, R0 ;  /* 0x0000000019007220 */ /* 0x000fe20000400000 */
[----:B------:R-:W0:Y:S01]  /*11b0*/  LDC.64 R2, c[0x0][0x380] ;  /* 0x0000e000ff027b82 */ /* 0x000e220000000a00 */
[----:B----4-:R-:W-:Y:S01]  /*11c0*/  LEA R25, R20, R20, 0x1 ;  /* 0x0000001414197211 */ /* 0x010fe200078e08ff */
[C---:B------:R-:W-:Y:S01]  /*11d0*/  FFMA R26, R13.reuse, R29, R26 ;  /* 0x0000001d0d1a7223 */ /* 0x040fe2000000001a */
[----:B------:R-:W-:-:S03]  /*11e0*/  FFMA R13, R13, R28, R0 ;  /* 0x0000001c0d0d7223 */ /* 0x000fc60000000000 */
[----:B0-----:R-:W-:Y:S02]  /*11f0*/  IMAD.WIDE R24, R25, 0x4, R2 ;  /* 0x0000000419187825 */ /* 0x001fe400078e0202 */
[----:B------:R-:W2:Y:S04]  /*1200*/  LDG.E R3, desc[UR4][R16.64+0x14] ;  /* 0x0000140410037981 */ /* 0x000ea8000c1e1900 */
[----:B------:R-:W3:Y:S04]  /*1210*/  LDG.E R0, desc[UR4][R24.64+0x4] ;  /* 0x0000040418007981 */ /* 0x000ee8000c1e1900 */
[----:B------:R-:W4:Y:S04]  /*1220*/  LDG.E R27, desc[UR4][R24.64] ;  /* 0x00000004181b7981 */ /* 0x000f28000c1e1900 */
[----:B------:R-:W5:Y:S01]  /*1230*/  LDG.E R29, desc[UR4][R24.64+0x8] ;  /* 0x00000804181d7981 */ /* 0x000f62000c1e1900 */
[----:B------:R-:W-:Y:S01]  /*1240*/  BSSY.RECONVERGENT B0, `(.L_x_27) ;  /* 0x000001a000007945 */ /* 0x000fe20003800200 */
[----:B---3--:R-:W-:Y:S01]  /*1250*/  FADD R0, -R31, R0 ;  /* 0x000000001f007221 */ /* 0x008fe20000000100 */
[----:B----4-:R-:W-:-:S03]  /*1260*/  FADD R20, -R10, R27 ;  /* 0x0000001b0a147221 */ /* 0x010fc60000000100 */
[----:B------:R-:W-:Y:S01]  /*1270*/  FMUL R27, R0, R0 ;  /* 0x00000000001b7220 */ /* 0x000fe20000400000 */
[----:B-----5:R-:W-:-:S03]  /*1280*/  FADD R2, -R22, R29 ;  /* 0x0000001d16027221 */ /* 0x020fc60000000100 */
[----:B------:R-:W-:-:S04]  /*1290*/  FFMA R27, R20, R20, R27 ;  /* 0x00000014141b7223 */ /* 0x000fc8000000001b */
[----:B------:R-:W-:-:S05]  /*12a0*/  FFMA R27, R2, R2, R27 ;  /* 0x00000002021b7223 */ /* 0x000fca000000001b */
[----:B------:R-:W-:Y:S01]  /*12b0*/  IADD3 R28, PT, PT, R27, -0xd000000, RZ ;  /* 0xf30000001b1c7810 */ /* 0x000fe20007ffe0ff */
[----:B------:R0:W1:Y:S03]  /*12c0*/  MUFU.RSQ R22, R27 ;  /* 0x0000001b00167308 */ /* 0x0000660000001400 */
[----:B------:R-:W-:Y:S01]  /*12d0*/  ISETP.GT.U32.AND P0, PT, R28, 0x727fffff, PT ;  /* 0x727fffff1c00780c */ /* 0x000fe20003f04070 */
[-C--:B--2---:R-:W-:Y:S01]  /*12e0*/  FFMA R14, R14, R3.reuse, R21 ;  /* 0x000000030e0e7223 */ /* 0x084fe20000000015 */
[-C--:B------:R-:W-:Y:S01]  /*12f0*/  FFMA R23, R23, R3.reuse, R26 ;  /* 0x0000000317177223 */ /* 0x080fe2000000001a */
[----:B------:R-:W-:Y:S02]  /*1300*/  FFMA R4, R4, R3, R13 ;  /* 0x0000000304047223 */ /* 0x000fe4000000000d */
[----:B------:R-:W-:Y:S01]  /*1310*/  FADD R9, R9, R14 ;  /* 0x0000000e09097221 */ /* 0x000fe20000000000 */
[----:B------:R-:W-:Y:S01]  /*1320*/  FADD R8, R8, R23 ;  /* 0x0000001708087221 */ /* 0x000fe20000000000 */
[----:B------:R-:W-:-:S06]  /*1330*/  FADD R7, R7, R4 ;  /* 0x0000000407077221 */ /* 0x000fcc0000000000 */
[----:B0-----:R-:W-:Y:S05]  /*1340*/  @!P0 BRA `(.L_x_28) ;  /* 0x0000000000148947 */ /* 0x001fea0003800000 */
[----:B------:R-:W-:Y:S02]  /*1350*/  MOV R3, R27 ;  /* 0x0000001b00037202 */ /* 0x000fe40000000f00 */
[----:B------:R-:W-:-:S07]  /*1360*/  MOV R4, 0x1380 ;  /* 0x0000138000047802 */ /* 0x000fce0000000f00 */
[----:B-1----:R-:W-:Y:S05]  /*1370*/  CALL.REL.NOINC `($__internal_0_$__cuda_sm20_sqrt_rn_f32_slowpath) ;  /* 0x0000000800ac7944 */ /* 0x002fea0003c00000 */
[----:B------:R-:W-:Y:S01]  /*1380*/  MOV R21, R24 ;  /* 0x0000001800157202 */ /* 0x000fe20000000f00 */
[----:B------:R-:W-:Y:S06]  /*1390*/  BRA `(.L_x_29) ;  /* 0x0000000000107947 */ /* 0x000fec0003800000 */
.L_x_28:
[----:B-1----:R-:W-:Y:S01]  /*13a0*/  FMUL.FTZ R4, R27, R22 ;  /* 0x000000161b047220 */ /* 0x002fe20000410000 */
[----:B------:R-:W-:-:S03]  /*13b0*/  FMUL.FTZ R22, R22, 0.5 ;  /* 0x3f00000016167820 */ /* 0x000fc60000410000 */
[----:B------:R-:W-:-:S04]  /*13c0*/  FFMA R21, -R4, R4, R27 ;  /* 0x0000000404157223 */ /* 0x000fc8000000011b */
[----:B------:R-:W-:-:S07]  /*13d0*/  FFMA R21, R21, R22, R4 ;  /* 0x0000001615157223 */ /* 0x000fce0000000004 */
.L_x_29:
[----:B------:R-:W-:Y:S05]  /*13e0*/  BSYNC.RECONVERGENT B0 ;  /* 0x0000000000007941 */ /* 0x000fea0003800200 */
.L_x_27:
        /* <DEDUP_REMOVED lines=14> */
.L_x_31:
[----:B------:R-:W-:Y:S05]  /*14d0*/  BSYNC.RECONVERGENT B2 ;  /* 0x0000000000027941 */ /* 0x000fea0003800200 */
.L_x_30:
        /* <DEDUP_REMOVED lines=14> */
.L_x_33:
[----:B------:R-:W-:Y:S05]  /*15c0*/  BSYNC.RECONVERGENT B2 ;  /* 0x0000000000027941 */ /* 0x000fea0003800200 */
.L_x_32:
        /* <DEDUP_REMOVED lines=13> */
.L_x_35:
[----:B------:R-:W-:Y:S05]  /*16a0*/  BSYNC.RECONVERGENT B2 ;  /* 0x0000000000027941 */ /* 0x000fea0003800200 */
.L_x_34:
[----:B------:R-:W2:Y:S04]  /*16b0*/  LDG.E R23, desc[UR4][R16.64+0x1c] ;  /* 0x00001c0410177981 */ /* 0x000ea8000c1e1900 */
[----:B------:R-:W3:Y:S04]  /*16c0*/  LDG.E R24, desc[UR4][R16.64+0x18] ;  /* 0x0000180410187981 */ /* 0x000ee8000c1e1900 */
[----:B------:R2:W4:Y:S01]  /*16d0*/  LDG.E R0, desc[UR4][R16.64+0x20] ;  /* 0x0000200410007981 */ /* 0x000522000c1e1900 */
[----:B------:R-:W-:Y:S01]  /*16e0*/  FMUL R21, R22, R5 ;  /* 0x0000000516157220 */ /* 0x000fe20000400000 */
[C---:B------:R-:W-:Y:S01]  /*16f0*/  FMUL R2, R20.reuse, R15 ;  /* 0x0000000f14027220 */ /* 0x040fe20000400000 */
[CC--:B------:R-:W-:Y:S01]  /*1700*/  FMUL R13, R3.reuse, R6.reuse ;  /* 0x00000006030d7220 */ /* 0x0c0fe20000400000 */
[----:B------:R-:W-:Y:S01]  /*1710*/  BSSY.RECONVERGENT B0, `(.L_x_36) ;  /* 0x0000025000007945 */ /* 0x000fe20003800200 */
[----:B------:R-:W-:Y:S01]  /*1720*/  FFMA R21, R20, R6, -R21 ;  /* 0x0000000614157223 */ /* 0x000fe20000000815 */
[----:B------:R-:W-:Y:S01]  /*1730*/  FFMA R2, R3, R5, -R2 ;  /* 0x0000000503027223 */ /* 0x000fe20000000802 */
[----:B------:R-:W-:-:S02]  /*1740*/  FFMA R13, R22, R15, -R13 ;  /* 0x0000000f160d7223 */ /* 0x000fc4000000080d */
[----:B------:R-:W-:Y:S01]  /*1750*/  FMUL R4, R21, R5 ;  /* 0x0000000515047220 */ /* 0x000fe20000400000 */
[CC--:B------:R-:W-:Y:S01]  /*1760*/  FMUL R14, R2.reuse, R15.reuse ;  /* 0x0000000f020e7220 */ /* 0x0c0fe20000400000 */
[CC--:B------:R-:W-:Y:S02]  /*1770*/  FMUL R3, R13.reuse, R6.reuse ;  /* 0x000000060d037220 */ /* 0x0c0fe40000400000 */
[----:B------:R-:W-:Y:S01]  /*1780*/  FFMA R4, R13, R15, -R4 ;  /* 0x0000000f0d047223 */ /* 0x000fe20000000804 */
[----:B------:R-:W-:Y:S01]  /*1790*/  FFMA R14, R21, R6, -R14 ;  /* 0x00000006150e7223 */ /* 0x000fe2000000080e */
[----:B------:R-:W-:Y:S02]  /*17a0*/  FFMA R3, R2, R5, -R3 ;  /* 0x0000000502037223 */ /* 0x000fe40000000803 */
[-C--:B--2---:R-:W-:Y:S01]  /*17b0*/  FMUL R17, R4, R23.reuse ;  /* 0x0000001704117220 */ /* 0x084fe20000400000 */
[-C--:B------:R-:W-:Y:S01]  /*17c0*/  FMUL R14, R14, R23.reuse ;  /* 0x000000170e0e7220 */ /* 0x080fe20000400000 */
[----:B------:R-:W-:-:S02]  /*17d0*/  FMUL R4, R3, R23 ;  /* 0x0000001703047220 */ /* 0x000fc40000400000 */
[C---:B---3--:R-:W-:Y:S01]  /*17e0*/  FFMA R17, R24.reuse, R6, R17 ;  /* 0x0000000618117223 */ /* 0x048fe20000000011 */
[C---:B------:R-:W-:Y:S01]  /*17f0*/  FFMA R14, R24.reuse, R5, R14 ;  /* 0x00000005180e7223 */ /* 0x040fe2000000000e */
[----:B------:R-:W-:Y:S02]  /*1800*/  FFMA R4, R24, R15, R4 ;  /* 0x0000000f18047223 */ /* 0x000fe40000000004 */
[-C--:B----4-:R-:W-:Y:S01]  /*1810*/  FFMA R2, R2, R0.reuse, R17 ;  /* 0x0000000002027223 */ /* 0x090fe20000000011 */
[-C--:B------:R-:W-:Y:S01]  /*1820*/  FFMA R13, R13, R0.reuse, R14 ;  /* 0x000000000d0d7223 */ /* 0x080fe2000000000e */
[----:B------:R-:W-:Y:S02]  /*1830*/  FFMA R4, R21, R0, R4 ;  /* 0x0000000015047223 */ /* 0x000fe40000000004 */
[----:B------:R-:W-:Y:S01]  /*1840*/  FADD R9, R9, R2 ;  /* 0x0000000209097221 */ /* 0x000fe20000000000 */
[----:B------:R-:W-:Y:S01]  /*1850*/  FADD R8, R8, R13 ;  /* 0x0000000d08087221 */ /* 0x000fe20000000000 */
[----:B------:R-:W-:-:S02]  /*1860*/  FADD R7, R7, R4 ;  /* 0x0000000407077221 */ /* 0x000fc40000000000 */
[----:B------:R-:W-:-:S04]  /*1870*/  FMUL R3, R9, R9 ;  /* 0x0000000909037220 */ /* 0x000fc80000400000 */
        /* <DEDUP_REMOVED lines=10> */
.L_x_37:
[----:B------:R-:W-:Y:S01]  /*1920*/  FMUL.FTZ R2, R3, R0 ;  /* 0x0000000003027220 */ /* 0x000fe20000410000 */
[----:B------:R-:W-:-:S03]  /*1930*/  FMUL.FTZ R0, R0, 0.5 ;  /* 0x3f00000000007820 */ /* 0x000fc60000410000 */
[----:B------:R-:W-:-:S04]  /*1940*/  FFMA R3, -R2, R2, R3 ;  /* 0x0000000202037223 */ /* 0x000fc80000000103 */
[----:B------:R-:W-:-:S07]  /*1950*/  FFMA R2, R3, R0, R2 ;  /* 0x0000000003027223 */ /* 0x000fce0000000002 */
.L_x_38:
[----:B------:R-:W-:Y:S05]  /*1960*/  BSYNC.RECONVERGENT B0 ;  /* 0x0000000000007941 */ /* 0x000fea0003800200 */
.L_x_36:
        /* <DEDUP_REMOVED lines=14> */
.L_x_40:
[----:B------:R-:W-:Y:S05]  /*1a50*/  BSYNC.RECONVERGENT B2 ;  /* 0x0000000000027941 */ /* 0x000fea0003800200 */
.L_x_39:
        /* <DEDUP_REMOVED lines=14> */
.L_x_42:
[----:B------:R-:W-:Y:S05]  /*1b40*/  BSYNC.RECONVERGENT B2 ;  /* 0x0000000000027941 */ /* 0x000fea0003800200 */
.L_x_41:
        /* <DEDUP_REMOVED lines=14> */
.L_x_44:
[----:B------:R-:W-:Y:S05]  /*1c30*/  BSYNC.RECONVERGENT B2 ;  /* 0x0000000000027941 */ /* 0x000fea0003800200 */
.L_x_43:
[----:B------:R-:W0:Y:S01]  /*1c40*/  LDC.64 R6, c[0x0][0x3a0] ;  /* 0x0000e800ff067b82 */ /* 0x000e220000000a00 */
[----:B------:R-:W1:Y:S01]  /*1c50*/  LDCU.64 UR8, c[0x0][0x3b8] ;  /* 0x00007700ff0877ac */ /* 0x000e620008000a00 */
[----:B------:R-:W2:Y:S06]  /*1c60*/  LDCU UR6, c[0x0][0x3b4] ;  /* 0x00007680ff0677ac */ /* 0x000eac0008000800 */
[----:B------:R-:W3:Y:S08]  /*1c70*/  LDC.64 R2, c[0x0][0x3a8] ;  /* 0x0000ea00ff027b82 */ /* 0x000ef00000000a00 */
[----:B------:R-:W4:Y:S01]  /*1c80*/  LDC.64 R8, c[0x0][0x388] ;  /* 0x0000e200ff087b82 */ /* 0x000f220000000a00 */
[----:B0-----:R-:W-:-:S06]  /*1c90*/  IMAD.WIDE R6, R12, 0x4, R6 ;  /* 0x000000040c067825 */ /* 0x001fcc00078e0206 */
[----:B------:R-:W1:Y:S01]  /*1ca0*/  LDG.E R6, desc[UR4][R6.64] ;  /* 0x0000000406067981 */ /* 0x000e62000c1e1900 */
[----:B---3--:R-:W-:-:S06]  /*1cb0*/  IMAD.WIDE R12, R12, 0x4, R2 ;  /* 0x000000040c0c7825 */ /* 0x008fcc00078e0202 */
[----:B------:R-:W3:Y:S01]  /*1cc0*/  LDG.E R12, desc[UR4][R12.64] ;  /* 0x000000040c0c7981 */ /* 0x000ee2000c1e1900 */
[----:B----4-:R-:W-:-:S05]  /*1cd0*/  IMAD.WIDE R2, R11, 0x4, R8 ;  /* 0x000000040b027825 */ /* 0x010fca00078e0208 */
[----:B------:R-:W4:Y:S01]  /*1ce0*/  LDG.E R14, desc[UR4][R2.64] ;  /* 0x00000004020e7981 */ /* 0x000f22000c1e1900 */
[----:B-1----:R-:W-:-:S04]  /*1cf0*/  FMUL R8, R6, UR9 ;  /* 0x0000000906087c20 */ /* 0x002fc80008400000 */
[----:B--2---:R-:W-:Y:S02]  /*1d00*/  FMUL R9, R8, UR6 ;  /* 0x0000000608097c20 */ /* 0x004fe40008400000 */
[----:B------:R-:W2:Y:S02]  /*1d10*/  LDG.E R8, desc[UR4][R2.64+0x4] ;  /* 0x0000040402087981 */ /* 0x000ea4000c1e1900 */
[----:B------:R-:W-:Y:S01]  /*1d20*/  FFMA R10, R9, R5, R10 ;  /* 0x00000005090a7223 */ /* 0x000fe2000000000a */
[----:B---3--:R-:W-:-:S03]  /*1d30*/  FMUL R5, R12, UR8 ;  /* 0x000000080c057c20 */ /* 0x008fc60008400000 */
[----:B----4-:R-:W-:-:S04]  /*1d40*/  FADD R10, R10, -R14 ;  /* 0x8000000e0a0a7221 */ /* 0x010fc80000000000 */
[----:B------:R-:W-:-:S05]  /*1d50*/  FFMA R7, R5, R10, R14 ;  /* 0x0000000a05077223 */ /* 0x000fca000000000e */
[----:B------:R-:W-:Y:S04]  /*1d60*/  STG.E desc[UR4][R2.64], R7 ;  /* 0x0000000702007986 */ /* 0x000fe8000c101904 */
[----:B------:R-:W3:Y:S02]  /*1d70*/  LDG.E R6, desc[UR4][R18.64+0x4] ;  /* 0x0000040412067981 */ /* 0x000ee4000c1e1900 */
[----:B---3--:R-:W-:Y:S02]  /*1d80*/  FFMA R0, R9, R0, R6 ;  /* 0x0000000009007223 */ /* 0x008fe40000000006 */
[----:B------:R-:W3:Y:S02]  /*1d90*/  LDG.E R6, desc[UR4][R2.64+0x8] ;  /* 0x0000080402067981 */ /* 0x000ee4000c1e1900 */
[----:B--2---:R-:W-:-:S04]  /*1da0*/  FADD R0, R0, -R8 ;  /* 0x8000000800007221 */ /* 0x004fc80000000000 */
[----:B------:R-:W-:-:S05]  /*1db0*/  FFMA R11, R5, R0, R8 ;  /* 0x00000000050b7223 */ /* 0x000fca0000000008 */
[----:B------:R-:W-:Y:S04]  /*1dc0*/  STG.E desc[UR4][R2.64+0x4], R11 ;  /* 0x0000040b02007986 */ /* 0x000fe8000c101904 */
[----:B------:R-:W2:Y:S02]  /*1dd0*/  LDG.E R0, desc[UR4][R18.64+0x8] ;  /* 0x0000080412007981 */ /* 0x000ea4000c1e1900 */
[----:B--2---:R-:W-:-:S04]  /*1de0*/  FFMA R0, R9, R4, R0 ;  /* 0x0000000409007223 */ /* 0x004fc80000000000 */
[----:B---3--:R-:W-:-:S04]  /*1df0*/  FADD R0, R0, -R6 ;  /* 0x8000000600007221 */ /* 0x008fc80000000000 */
[----:B------:R-:W-:-:S05]  /*1e00*/  FFMA R5, R5, R0, R6 ;  /* 0x0000000005057223 */ /* 0x000fca0000000006 */
[----:B------:R-:W-:Y:S01]  /*1e10*/  STG.E desc[UR4][R2.64+0x8], R5 ;  /* 0x0000080502007986 */ /* 0x000fe2000c101904 */
[----:B------:R-:W-:Y:S05]  /*1e20*/  EXIT ;  /* 0x000000000000794d */ /* 0x000fea0003800000 */
        .weak           $__internal_0_$__cuda_sm20_sqrt_rn_f32_slowpath
        .type           $__internal_0_$__cuda_sm20_sqrt_rn_f32_slowpath,@function
        .size           $__internal_0_$__cuda_sm20_sqrt_rn_f32_slowpath,($__internal_1_$__cuda_sm3x_div_rn_noftz_f32_slowpath - $__internal_0_$__cuda_sm20_sqrt_rn_f32_slowpath)
$__internal_0_$__cuda_sm20_sqrt_rn_f32_slowpath:
[----:B------:R-:W-:-:S13]  /*1e30*/  LOP3.LUT P0, RZ, R3, 0x7fffffff, RZ, 0xc0, !PT ;  /* 0x7fffffff03ff7812 */ /* 0x000fda000780c0ff */
[----:B------:R-:W-:Y:S01]  /*1e40*/  @!P0 MOV R24, R3 ;  /* 0x0000000300188202 */ /* 0x000fe20000000f00 */
[----:B------:R-:W-:Y:S06]  /*1e50*/  @!P0 BRA `(.L_x_45) ;  /* 0x0000000000408947 */ /* 0x000fec0003800000 */
[----:B------:R-:W-:-:S13]  /*1e60*/  FSETP.GEU.FTZ.AND P0, PT, R3, RZ, PT ;  /* 0x000000ff0300720b */ /* 0x000fda0003f1e000 */
[----:B------:R-:W-:Y:S01]  /*1e70*/  @!P0 MOV R24, 0x7fffffff ;  /* 0x7fffffff00188802 */ /* 0x000fe20000000f00 */
[----:B------:R-:W-:Y:S06]  /*1e80*/  @!P0 BRA `(.L_x_45) ;  /* 0x0000000000348947 */ /* 0x000fec0003800000 */
[----:B------:R-:W-:-:S13]  /*1e90*/  FSETP.GTU.FTZ.AND P0, PT, |R3|, +INF , PT ;  /* 0x7f8000000300780b */ /* 0x000fda0003f1c200 */
[----:B------:R-:W-:Y:S01]  /*1ea0*/  @P0 FADD.FTZ R24, R3, 1 ;  /* 0x3f80000003180421 */ /* 0x000fe20000010000 */
[----:B------:R-:W-:Y:S06]  /*1eb0*/  @P0 BRA `(.L_x_45) ;  /* 0x0000000000280947 */ /* 0x000fec0003800000 */
[----:B------:R-:W-:-:S13]  /*1ec0*/  FSETP.NEU.FTZ.AND P0, PT, |R3|, +INF , PT ;  /* 0x7f8000000300780b */ /* 0x000fda0003f1d200 */
[----:B------:R-:W-:Y:S01]  /*1ed0*/  @P0 FFMA R25, R3, 1.84467440737095516160e+19, RZ ;  /* 0x5f80000003190823 */ /* 0x000fe200000000ff */
[----:B------:R-:W-:-:S03]  /*1ee0*/  @!P0 MOV R24, R3 ;  /* 0x0000000300188202 */ /* 0x000fc60000000f00 */
[----:B------:R-:W0:Y:S02]  /*1ef0*/  @P0 MUFU.RSQ R23, R25 ;  /* 0x0000001900170308 */ /* 0x000e240000001400 */
[----:B0-----:R-:W-:Y:S01]  /*1f00*/  @P0 FMUL.FTZ R14, R25, R23 ;  /* 0x00000017190e0220 */ /* 0x001fe20000410000 */
[----:B------:R-:W-:-:S03]  /*1f10*/  @P0 FMUL.FTZ R23, R23, 0.5 ;  /* 0x3f00000017170820 */ /* 0x000fc60000410000 */
[----:B------:R-:W-:-:S04]  /*1f20*/  @P0 FADD.FTZ R13, -R14, -RZ ;  /* 0x800000ff0e0d0221 */ /* 0x000fc80000010100 */
[----:B------:R-:W-:-:S04]  /*1f30*/  @P0 FFMA R13, R14, R13, R25 ;  /* 0x0000000d0e0d0223 */ /* 0x000fc80000000019 */
[----:B------:R-:W-:-:S04]  /*1f40*/  @P0 FFMA R13, R13, R23, R14 ;  /* 0x000000170d0d0223 */ /* 0x000fc8000000000e */
[----:B------:R-:W-:-:S07]  /*1f50*/  @P0 FMUL.FTZ R24, R13, 2.3283064365386962891e-10 ;  /* 0x2f8000000d180820 */ /* 0x000fce0000410000 */
.L_x_45:
[----:B------:R-:W-:Y:S01]  /*1f60*/  HFMA2 R33, -RZ, RZ, 0, 0 ;  /* 0x00000000ff217431 */ /* 0x000fe200000001ff */
[----:B------:R-:W-:-:S04]  /*1f70*/  MOV R32, R4 ;  /* 0x0000000400207202 */ /* 0x000fc80000000f00 */
[----:B------:R-:W-:Y:S05]  /*1f80*/  RET.REL.NODEC R32 `(_Z14tangnet_kernelPfS_S_PKiS_S_ifff) ;  /* 0xffffffe0201c7950 */ /* 0x000fea0003c3ffff */
        .weak           $__internal_1_$__cuda_sm3x_div_rn_noftz_f32_slowpath
        .type           $__internal_1_$__cuda_sm3x_div_rn_noftz_f32_slowpath,@function
        .size           $__internal_1_$__cuda_sm3x_div_rn_noftz_f32_slowpath,(.L_x_60 - $__internal_1_$__cuda_sm3x_div_rn_noftz_f32_slowpath)
$__internal_1_$__cuda_sm3x_div_rn_noftz_f32_slowpath:
[----:B------:R-:W-:Y:S01]  /*1f90*/  SHF.R.U32.HI R13, RZ, 0x17, R26 ;  /* 0x00000017ff0d7819 */ /* 0x000fe2000001161a */
[----:B------:R-:W-:Y:S01]  /*1fa0*/  BSSY.RECONVERGENT B0, `(.L_x_46) ;  /* 0x0000062000007945 */ /* 0x000fe20003800200 */
[----:B------:R-:W-:Y:S02]  /*1fb0*/  SHF.R.U32.HI R23, RZ, 0x17, R3 ;  /* 0x00000017ff177819 */ /* 0x000fe40000011603 */
[----:B------:R-:W-:Y:S02]  /*1fc0*/  LOP3.LUT R13, R13, 0xff, RZ, 0xc0, !PT ;  /* 0x000000ff0d0d7812 */ /* 0x000fe400078ec0ff */
[----:B------:R-:W-:Y:S02]  /*1fd0*/  LOP3.LUT R23, R23, 0xff, RZ, 0xc0, !PT ;  /* 0x000000ff17177812 */ /* 0x000fe400078ec0ff */
[----:B------:R-:W-:Y:S02]  /*1fe0*/  IADD3 R24, PT, PT, R13, -0x1, RZ ;  /* 0xffffffff0d187810 */ /* 0x000fe40007ffe0ff */
[----:B------:R-:W-:-:S02]  /*1ff0*/  IADD3 R25, PT, PT, R23, -0x1, RZ ;  /* 0xffffffff17197810 */ /* 0x000fc40007ffe0ff */
[----:B------:R-:W-:-:S04]  /*2000*/  ISETP.GT.U32.AND P0, PT, R24, 0xfd, PT ;  /* 0x000000fd1800780c */ /* 0x000fc80003f04070 */
[----:B------:R-:W-:-:S13]  /*2010*/  ISETP.GT.U32.OR P0, PT, R25, 0xfd, P0 ;  /* 0x000000fd1900780c */ /* 0x000fda0000704470 */
[----:B------:R-:W-:Y:S01]  /*2020*/  @!P0 MOV R4, RZ ;  /* 0x000000ff00048202 */ /* 0x000fe20000000f00 */
[----:B------:R-:W-:Y:S06]  /*2030*/  @!P0 BRA `(.L_x_47) ;  /* 0x00000000005c8947 */ /* 0x000fec0003800000 */
[----:B------:R-:W-:Y:S02]  /*2040*/  FSETP.GTU.FTZ.AND P0, PT, |R3|, +INF , PT ;  /* 0x7f8000000300780b */ /* 0x000fe40003f1c200 */
[----:B------:R-:W-:-:S04]  /*2050*/  FSETP.GTU.FTZ.AND P1, PT, |R26|, +INF , PT ;  /* 0x7f8000001a00780b */ /* 0x000fc80003f3c200 */
[----:B------:R-:W-:-:S13]  /*2060*/  PLOP3.LUT P0, PT, P0, P1, PT, 0xf8, 0x8f ;  /* 0x00000000008f781c */ /* 0x000fda0000703f70 */
[----:B------:R-:W-:Y:S05]  /*2070*/  @P0 BRA `(.L_x_48) ;  /* 0x00000004004c0947 */ /* 0x000fea0003800000 */
[----:B------:R-:W-:-:S13]  /*2080*/  LOP3.LUT P0, RZ, R26, 0x7fffffff, R3, 0xc8, !PT ;  /* 0x7fffffff1aff7812 */ /* 0x000fda000780c803 */
[----:B------:R-:W-:Y:S05]  /*2090*/  @!P0 BRA `(.L_x_49) ;  /* 0x00000004003c8947 */ /* 0x000fea0003800000 */
[C---:B------:R-:W-:Y:S02]  /*20a0*/  FSETP.NEU.FTZ.AND P2, PT, |R3|.reuse, +INF , PT ;  /* 0x7f8000000300780b */ /* 0x040fe40003f5d200 */
[----:B------:R-:W-:Y:S02]  /*20b0*/  FSETP.NEU.FTZ.AND P1, PT, |R26|, +INF , PT ;  /* 0x7f8000001a00780b */ /* 0x000fe40003f3d200 */
[----:B------:R-:W-:-:S11]  /*20c0*/  FSETP.NEU.FTZ.AND P0, PT, |R3|, +INF , PT ;  /* 0x7f8000000300780b */ /* 0x000fd60003f1d200 */
[----:B------:R-:W-:Y:S05]  /*20d0*/  @!P1 BRA !P2, `(.L_x_49) ;  /* 0x00000004002c9947 */ /* 0x000fea0005000000 */
[----:B------:R-:W-:-:S04]  /*20e0*/  LOP3.LUT P2, RZ, R3, 0x7fffffff, RZ, 0xc0, !PT ;  /* 0x7fffffff03ff7812 */ /* 0x000fc8000784c0ff */
[----:B------:R-:W-:-:S13]  /*20f0*/  PLOP3.LUT P1, PT, P1, P2, PT, 0x2f, 0xf2 ;  /* 0x0000000000f2781c */ /* 0x000fda0000f24577 */
[----:B------:R-:W-:Y:S05]  /*2100*/  @P1 BRA `(.L_x_50) ;  /* 0x0000000400181947 */ /* 0x000fea0003800000 */
[----:B------:R-:W-:-:S04]  /*2110*/  LOP3.LUT P1, RZ, R26, 0x7fffffff, RZ, 0xc0, !PT ;  /* 0x7fffffff1aff7812 */ /* 0x000fc8000782c0ff */
[----:B------:R-:W-:-:S13]  /*2120*/  PLOP3.LUT P0, PT, P0, P1, PT, 0x2f, 0xf2 ;  /* 0x0000000000f2781c */ /* 0x000fda0000702577 */
[----:B------:R-:W-:Y:S05]  /*2130*/  @P0 BRA `(.L_x_51) ;  /* 0x0000000400000947 */ /* 0x000fea0003800000 */
[----:B------:R-:W-:Y:S02]  /*2140*/  ISETP.GE.AND P0, PT, R25, RZ, PT ;  /* 0x000000ff1900720c */ /* 0x000fe40003f06270 */
[----:B------:R-:W-:-:S11]  /*2150*/  ISETP.GE.AND P1, PT, R24, RZ, PT ;  /* 0x000000ff1800720c */ /* 0x000fd60003f26270 */
[----:B------:R-:W-:Y:S01]  /*2160*/  @P0 MOV R4, RZ ;  /* 0x000000ff00040202 */ /* 0x000fe20000000f00 */
[----:B------:R-:W-:Y:S01]  /*2170*/  @!P0 FFMA R3, R3, 1.84467440737095516160e+19, RZ ;  /* 0x5f80000003038823 */ /* 0x000fe200000000ff */
[----:B------:R-:W-:Y:S01]  /*2180*/  @!P0 MOV R4, 0xffffffc0 ;  /* 0xffffffc000048802 */ /* 0x000fe20000000f00 */
[----:B------:R-:W-:-:S03]  /*2190*/  @!P1 FFMA R26, R26, 1.84467440737095516160e+19, RZ ;  /* 0x5f8000001a1a9823 */ /* 0x000fc600000000ff */
[----:B------:R-:W-:-:S07]  /*21a0*/  @!P1 IADD3 R4, PT, PT, R4, 0x40, RZ ;  /* 0x0000004004049810 */ /* 0x000fce0007ffe0ff */
.L_x_47:
[----:B------:R-:W-:Y:S01]  /*21b0*/  LEA R25, R13, 0xc0800000, 0x17 ;  /* 0xc08000000d197811 */ /* 0x000fe200078eb8ff */
[----:B------:R-:W-:Y:S01]  /*21c0*/  BSSY.RECONVERGENT B1, `(.L_x_52) ;  /* 0x0000036000017945 */ /* 0x000fe20003800200 */
[----:B------:R-:W-:Y:S02]  /*21d0*/  IADD3 R32, PT, PT, R23, -0x7f, RZ ;  /* 0xffffff8117207810 */ /* 0x000fe40007ffe0ff */
[----:B------:R-:W-:Y:S02]  /*21e0*/  IADD3 R25, PT, PT, -R25, R26, RZ ;  /* 0x0000001a19197210 */ /* 0x000fe40007ffe1ff */
[C---:B------:R-:W-:Y:S01]  /*21f0*/  IADD3 R13, PT, PT, R32.reuse, 0x7f, -R13 ;  /* 0x0000007f200d7810 */ /* 0x040fe20007ffe80d */
[----:B------:R-:W-:Y:S01]  /*2200*/  IMAD R3, R32, -0x800000, R3 ;  /* 0xff80000020037824 */ /* 0x000fe200078e0203 */
[----:B------:R-:W0:Y:S01]  /*2210*/  MUFU.RCP R24, R25 ;  /* 0x0000001900187308 */ /* 0x000e220000001000 */
[----:B------:R-:W-:Y:S01]  /*2220*/  FADD.FTZ R26, -R25, -RZ ;  /* 0x800000ff191a7221 */ /* 0x000fe20000010100 */
[----:B------:R-:W-:-:S03]  /*2230*/  IADD3 R4, PT, PT, R13, R4, RZ ;  /* 0x000000040d047210 */ /* 0x000fc60007ffe0ff */
[----:B0-----:R-:W-:-:S04]  /*2240*/  FFMA R23, R24, R26, 1 ;  /* 0x3f80000018177423 */ /* 0x001fc8000000001a */
[----:B------:R-:W-:-:S04]  /*2250*/  FFMA R24, R24, R23, R24 ;  /* 0x0000001718187223 */ /* 0x000fc80000000018 */
[----:B------:R-:W-:-:S04]  /*2260*/  FFMA R23, R3, R24, RZ ;  /* 0x0000001803177223 */ /* 0x000fc800000000ff */
[----:B------:R-:W-:-:S04]  /*2270*/  FFMA R13, R26, R23, R3 ;  /* 0x000000171a0d7223 */ /* 0x000fc80000000003 */
[----:B------:R-:W-:-:S04]  /*2280*/  FFMA R13, R24, R13, R23 ;  /* 0x0000000d180d7223 */ /* 0x000fc80000000017 */
[----:B------:R-:W-:-:S04]  /*2290*/  FFMA R26, R26, R13, R3 ;  /* 0x0000000d1a1a7223 */ /* 0x000fc80000000003 */
[----:B------:R-:W-:-:S05]  /*22a0*/  FFMA R3, R24, R26, R13 ;  /* 0x0000001a18037223 */ /* 0x000fca000000000d */
[----:B------:R-:W-:-:S04]  /*22b0*/  SHF.R.U32.HI R23, RZ, 0x17, R3 ;  /* 0x00000017ff177819 */ /* 0x000fc80000011603 */
[----:B------:R-:W-:-:S04]  /*22c0*/  LOP3.LUT R23, R23, 0xff, RZ, 0xc0, !PT ;  /* 0x000000ff17177812 */ /* 0x000fc800078ec0ff */
[----:B------:R-:W-:-:S04]  /*22d0*/  IADD3 R23, PT, PT, R23, R4, RZ ;  /* 0x0000000417177210 */ /* 0x000fc80007ffe0ff */
[----:B------:R-:W-:-:S04]  /*22e0*/  IADD3 R25, PT, PT, R23, -0x1, RZ ;  /* 0xffffffff17197810 */ /* 0x000fc80007ffe0ff */
[----:B------:R-:W-:-:S13]  /*22f0*/  ISETP.GE.U32.AND P0, PT, R25, 0xfe, PT ;  /* 0x000000fe1900780c */ /* 0x000fda0003f06070 */
[----:B------:R-:W-:Y:S05]  /*2300*/  @!P0 BRA `(.L_x_53) ;  /* 0x0000000000808947 */ /* 0x000fea0003800000 */
[----:B------:R-:W-:-:S13]  /*2310*/  ISETP.GT.AND P0, PT, R23, 0xfe, PT ;  /* 0x000000fe1700780c */ /* 0x000fda0003f04270 */
[----:B------:R-:W-:Y:S05]  /*2320*/  @P0 BRA `(.L_x_54) ;  /* 0x00000000006c0947 */ /* 0x000fea0003800000 */
[----:B------:R-:W-:-:S13]  /*2330*/  ISETP.GE.AND P0, PT, R23, 0x1, PT ;  /* 0x000000011700780c */ /* 0x000fda0003f06270 */
[----:B------:R-:W-:Y:S05]  /*2340*/  @P0 BRA `(.L_x_55) ;  /* 0x0000000000740947 */ /* 0x000fea0003800000 */
[----:B------:R-:W-:Y:S02]  /*2350*/  ISETP.GE.AND P0, PT, R23, -0x18, PT ;  /* 0xffffffe81700780c */ /* 0x000fe40003f06270 */
[----:B------:R-:W-:-:S11]  /*2360*/  LOP3.LUT R3, R3, 0x80000000, RZ, 0xc0, !PT ;  /* 0x8000000003037812 */ /* 0x000fd600078ec0ff */
[----:B------:R-:W-:Y:S05]  /*2370*/  @!P0 BRA `(.L_x_55) ;  /* 0x0000000000688947 */ /* 0x000fea0003800000 */
[CCC-:B------:R-:W-:Y:S01]  /*2380*/  FFMA.RP R4, R24.reuse, R26.reuse, R13.reuse ;  /* 0x0000001a18047223 */ /* 0x1c0fe2000000800d */
[CCC-:B------:R-:W-:Y:S01]  /*2390*/  FFMA.RM R25, R24.reuse, R26.reuse, R13.reuse ;  /* 0x0000001a18197223 */ /* 0x1c0fe2000000400d */
[----:B------:R-:W-:Y:S01]  /*23a0*/  FFMA.RZ R13, R24, R26, R13 ;  /* 0x0000001a180d7223 */ /* 0x000fe2000000c00d */
[C---:B------:R-:W-:Y:S02]  /*23b0*/  ISETP.NE.AND P2, PT, R23.reuse, RZ, PT ;  /* 0x000000ff1700720c */ /* 0x040fe40003f45270 */
[----:B------:R-:W-:Y:S02]  /*23c0*/  ISETP.NE.AND P1, PT, R23, RZ, PT ;  /* 0x000000ff1700720c */ /* 0x000fe40003f25270 */
[----:B------:R-:W-:Y:S02]  /*23d0*/  LOP3.LUT R13, R13, 0x7fffff, RZ, 0xc0, !PT ;  /* 0x007fffff0d0d7812 */ /* 0x000fe400078ec0ff */
[----:B------:R-:W-:Y:S02]  /*23e0*/  FSETP.NEU.FTZ.AND P0, PT, R4, R25, PT ;  /* 0x000000190400720b */ /* 0x000fe40003f1d000 */
[----:B------:R-:W-:-:S02]  /*23f0*/  IADD3 R4, PT, PT, R23, 0x20, RZ ;  /* 0x0000002017047810 */ /* 0x000fc40007ffe0ff */
[----:B------:R-:W-:Y:S02]  /*2400*/  LOP3.LUT R13, R13, 0x800000, RZ, 0xfc, !PT ;  /* 0x008000000d0d7812 */ /* 0x000fe400078efcff */
[----:B------:R-:W-:Y:S02]  /*2410*/  IADD3 R23, PT, PT, -R23, RZ, RZ ;  /* 0x000000ff17177210 */ /* 0x000fe40007ffe1ff */
[----:B------:R-:W-:Y:S02]  /*2420*/  SHF.L.U32 R4, R13, R4, RZ ;  /* 0x000000040d047219 */ /* 0x000fe400000006ff */
[----:B------:R-:W-:Y:S02]  /*2430*/  SEL R24, R23, RZ, P2 ;  /* 0x000000ff17187207 */ /* 0x000fe40001000000 */
[----:B------:R-:W-:Y:S02]  /*2440*/  ISETP.NE.AND P1, PT, R4, RZ, P1 ;  /* 0x000000ff0400720c */ /* 0x000fe40000f25270 */
[----:B------:R-:W-:-:S02]  /*2450*/  SHF.R.U32.HI R23, RZ, R24, R13 ;  /* 0x00000018ff177219 */ /* 0x000fc4000001160d */
[----:B------:R-:W-:Y:S02]  /*2460*/  PLOP3.LUT P0, PT, P0, P1, PT, 0xf8, 0x8f ;  /* 0x00000000008f781c */ /* 0x000fe40000703f70 */
[----:B------:R-:W-:Y:S02]  /*2470*/  SHF.R.U32.HI R13, RZ, 0x1, R23 ;  /* 0x00000001ff0d7819 */ /* 0x000fe40000011617 */
[----:B------:R-:W-:-:S04]  /*2480*/  SEL R4, RZ, 0x1, !P0 ;  /* 0x00000001ff047807 */ /* 0x000fc80004000000 */
[----:B------:R-:W-:-:S04]  /*2490*/  LOP3.LUT R4, R4, 0x1, R13, 0xf8, !PT ;  /* 0x0000000104047812 */ /* 0x000fc800078ef80d */
[----:B------:R-:W-:-:S04]  /*24a0*/  LOP3.LUT R4, R4, R23, RZ, 0xc0, !PT ;  /* 0x0000001704047212 */ /* 0x000fc800078ec0ff */
[----:B------:R-:W-:-:S04]  /*24b0*/  IADD3 R4, PT, PT, R13, R4, RZ ;  /* 0x000000040d047210 */ /* 0x000fc80007ffe0ff */
[----:B------:R-:W-:Y:S01]  /*24c0*/  LOP3.LUT R3, R4, R3, RZ, 0xfc, !PT ;  /* 0x0000000304037212 */ /* 0x000fe200078efcff */
[----:B------:R-:W-:Y:S06]  /*24d0*/  BRA `(.L_x_55) ;  /* 0x0000000000107947 */ /* 0x000fec0003800000 */
.L_x_54:
[----:B------:R-:W-:-:S04]  /*24e0*/  LOP3.LUT R3, R3, 0x80000000, RZ, 0xc0, !PT ;  /* 0x8000000003037812 */ /* 0x000fc800078ec0ff */
[----:B------:R-:W-:Y:S01]  /*24f0*/  LOP3.LUT R3, R3, 0x7f800000, RZ, 0xfc, !PT ;  /* 0x7f80000003037812 */ /* 0x000fe200078efcff */
[----:B------:R-:W-:Y:S06]  /*2500*/  BRA `(.L_x_55) ;  /* 0x0000000000047947 */ /* 0x000fec0003800000 */
.L_x_53:
[----:B------:R-:W-:-:S07]  /*2510*/  LEA R3, R4, R3, 0x17 ;  /* 0x0000000304037211 */ /* 0x000fce00078eb8ff */
.L_x_55:
[----:B------:R-:W-:Y:S05]  /*2520*/  BSYNC.RECONVERGENT B1 ;  /* 0x0000000000017941 */ /* 0x000fea0003800200 */
.L_x_52:
[----:B------:R-:W-:Y:S05]  /*2530*/  BRA `(.L_x_56) ;  /* 0x0000000000207947 */ /* 0x000fea0003800000 */
.L_x_51:
[----:B------:R-:W-:-:S04]  /*2540*/  LOP3.LUT R3, R26, 0x80000000, R3, 0x48, !PT ;  /* 0x800000001a037812 */ /* 0x000fc800078e4803 */
[----:B------:R-:W-:Y:S01]  /*2550*/  LOP3.LUT R3, R3, 0x7f800000, RZ, 0xfc, !PT ;  /* 0x7f80000003037812 */ /* 0x000fe200078efcff */
[----:B------:R-:W-:Y:S06]  /*2560*/  BRA `(.L_x_56) ;  /* 0x0000000000147947 */ /* 0x000fec0003800000 */
.L_x_50:
[----:B------:R-:W-:Y:S01]  /*2570*/  LOP3.LUT R3, R26, 0x80000000, R3, 0x48, !PT ;  /* 0x800000001a037812 */ /* 0x000fe200078e4803 */
[----:B------:R-:W-:Y:S06]  /*2580*/  BRA `(.L_x_56) ;  /* 0x00000000000c7947 */ /* 0x000fec0003800000 */
.L_x_49:
[----:B------:R-:W0:Y:S01]  /*2590*/  MUFU.RSQ R3, -QNAN ;  /* 0xffc0000000037908 */ /* 0x000e220000001400 */
[----:B------:R-:W-:Y:S05]  /*25a0*/  BRA `(.L_x_56) ;  /* 0x0000000000047947 */ /* 0x000fea0003800000 */
.L_x_48:
[----:B------:R-:W-:-:S07]  /*25b0*/  FADD.FTZ R3, R3, R26 ;  /* 0x0000001a03037221 */ /* 0x000fce0000010000 */
.L_x_56:
[----:B------:R-:W-:Y:S05]  /*25c0*/  BSYNC.RECONVERGENT B0 ;  /* 0x0000000000007941 */ /* 0x000fea0003800200 */
.L_x_46:
[----:B------:R-:W-:Y:S01]  /*25d0*/  HFMA2 R25, -RZ, RZ, 0, 0 ;  /* 0x00000000ff197431 */ /* 0x000fe200000001ff */
[----:B------:R-:W-:-:S04]  /*25e0*/  MOV R24, R14 ;  /* 0x0000000e00187202 */ /* 0x000fc80000000f00 */
[----:B0-----:R-:W-:Y:S05]  /*25f0*/  RET.REL.NODEC R24 `(_Z14tangnet_kernelPfS_S_PKiS_S_ifff) ;  /* 0xffffffd818807950 */ /* 0x001fea0003c3ffff */
.L_x_57:
[----:B------:R-:W-:-:S00]  /*2600*/  BRA `(.L_x_57) ;  /* 0xfffffffc00fc7947 */ /* 0x000fc0000383ffff */
[----:B------:R-:W-:-:S00]  /*2610*/  NOP ;  /* 0x0000000000007918 */ /* 0x000fc00000000000 */
        /* <DEDUP_REMOVED lines=14> */
.L_x_60:


//--------------------- .text._Z14average_kernelPfS_PKiif --------------------------
	.section	.text._Z14average_kernelPfS_PKiif,"ax",@progbits
	.align	128
        .global         _Z14average_kernelPfS_PKiif
        .type           _Z14average_kernelPfS_PKiif,@function
        .size           _Z14average_kernelPfS_PKiif,(.L_x_62 - _Z14average_kernelPfS_PKiif)
        .other          _Z14average_kernelPfS_PKiif,@"STO_CUDA_ENTRY STV_DEFAULT"
_Z14average_kernelPfS_PKiif:
.text._Z14average_kernelPfS_PKiif:
        /* <DEDUP_REMOVED lines=12> */
[----:B------:R-:W-:Y:S01]  /*00c0*/  SHF.L.U32 R3, R0, 0x2, RZ ;  /* 0x0000000200037819 */ /* 0x000fe200000006ff */
[----:B------:R-:W2:Y:S04]  /*00d0*/  LDCU UR6, c[0x0][0x39c] ;  /* 0x00007380ff0677ac */ /* 0x000ea80008000800 */
[----:B0-----:R-:W-:Y:S02]  /*00e0*/  IMAD.WIDE R4, R3, 0x4, R4 ;  /* 0x0000000403047825 */ /* 0x001fe400078e0204 */
[----:B------:R-:W0:Y:S03]  /*00f0*/  LDC.64 R2, c[0x0][0x380] ;  /* 0x0000e000ff027b82 */ /* 0x000e260000000a00 */
[----:B-1----:R-:W3:Y:S04]  /*0100*/  LDG.E R0, desc[UR4][R4.64] ;  /* 0x0000000404007981 */ /* 0x002ee8000c1e1900 */
[----:B------:R-:W4:Y:S04]  /*0110*/  LDG.E R6, desc[UR4][R4.64+0x4] ;  /* 0x0000040404067981 */ /* 0x000f28000c1e1900 */
[----:B------:R-:W5:Y:S04]  /*0120*/  LDG.E R8, desc[UR4][R4.64+0x8] ;  /* 0x0000080404087981 */ /* 0x000f68000c1e1900 */
[----:B------:R-:W2:Y:S01]  /*0130*/  LDG.E R10, desc[UR4][R4.64+0xc] ;  /* 0x00000c04040a7981 */ /* 0x000ea2000c1e1900 */
[----:B---3--:R-:W-:-:S02]  /*0140*/  LEA R7, R0, R0, 0x1 ;  /* 0x0000000000077211 */ /* 0x008fc400078e08ff */
[----:B----4-:R-:W-:-:S03]  /*0150*/  LEA R25, R6, R6, 0x1 ;  /* 0x0000000606197211 */ /* 0x010fc600078e08ff */
[----:B0-----:R-:W-:Y:S01]  /*0160*/  IMAD.WIDE R6, R7, 0x4, R2 ;  /* 0x0000000407067825 */ /* 0x001fe200078e0202 */
[----:B-----5:R-:W-:-:S03]  /*0170*/  LEA R27, R8, R8, 0x1 ;  /* 0x00000008081b7211 */ /* 0x020fc600078e08ff */
[----:B------:R-:W-:Y:S01]  /*0180*/  IMAD.WIDE R24, R25, 0x4, R2 ;  /* 0x0000000419187825 */ /* 0x000fe200078e0202 */
[----:B------:R-:W3:Y:S01]  /*0190*/  LDG.E R0, desc[UR4][R6.64] ;  /* 0x0000000406007981 */ /* 0x000ee2000c1e1900 */
[----:B--2---:R-:W-:-:S03]  /*01a0*/  LEA R13, R10, R10, 0x1 ;  /* 0x0000000a0a0d7211 */ /* 0x004fc600078e08ff */
[----:B------:R-:W2:Y:S01]  /*01b0*/  LDG.E R8, desc[UR4][R6.64+0x4] ;  /* 0x0000040406087981 */ /* 0x000ea2000c1e1900 */
[----:B------:R-:W-:-:S03]  /*01c0*/  IMAD.WIDE R26, R27, 0x4, R2 ;  /* 0x000000041b1a7825 */ /* 0x000fc600078e0202 */
[----:B------:R0:W4:Y:S01]  /*01d0*/  LDG.E R12, desc[UR4][R6.64+0x8] ;  /* 0x00000804060c7981 */ /* 0x000122000c1e1900 */
[----:B------:R-:W-:-:S03]  /*01e0*/  IMAD.WIDE R4, R13, 0x4, R2 ;  /* 0x000000040d047825 */ /* 0x000fc600078e0202 */
[----:B------:R-:W5:Y:S04]  /*01f0*/  LDG.E R11, desc[UR4][R24.64] ;  /* 0x00000004180b7981 */ /* 0x000f68000c1e1900 */
[----:B------:R-:W5:Y:S04]  /*0200*/  LDG.E R10, desc[UR4][R24.64+0x4] ;  /* 0x00000404180a7981 */ /* 0x000f68000c1e1900 */
[----:B------:R-:W5:Y:S01]  /*0210*/  LDG.E R15, desc[UR4][R24.64+0x8] ;  /* 0x00000804180f7981 */ /* 0x000f62000c1e1900 */
[C---:B------:R-:W-:Y:S01]  /*0220*/  IMAD.WIDE R2, R9.reuse, 0x4, R2 ;  /* 0x0000000409027825 */ /* 0x040fe200078e0202 */
[----:B0-----:R-:W0:Y:S02]  /*0230*/  LDC.64 R6, c[0x0][0x388] ;  /* 0x0000e200ff067b82 */ /* 0x001e240000000a00 */
[----:B------:R-:W5:Y:S04]  /*0240*/  LDG.E R14, desc[UR4][R26.64] ;  /* 0x000000041a0e7981 */ /* 0x000f68000c1e1900 */
[----:B------:R-:W5:Y:S04]  /*0250*/  LDG.E R13, desc[UR4][R26.64+0x4] ;  /* 0x000004041a0d7981 */ /* 0x000f68000c1e1900 */
[----:B------:R-:W5:Y:S04]  /*0260*/  LDG.E R16, desc[UR4][R26.64+0x8] ;  /* 0x000008041a107981 */ /* 0x000f68000c1e1900 */
[----:B------:R-:W5:Y:S04]  /*0270*/  LDG.E R19, desc[UR4][R4.64] ;  /* 0x0000000404137981 */ /* 0x000f68000c1e1900 */
[----:B------:R-:W5:Y:S04]  /*0280*/  LDG.E R18, desc[UR4][R4.64+0x4] ;  /* 0x0000040404127981 */ /* 0x000f68000c1e1900 */
[----:B------:R-:W5:Y:S04]  /*0290*/  LDG.E R22, desc[UR4][R4.64+0x8] ;  /* 0x0000080404167981 */ /* 0x000f68000c1e1900 */
[----:B------:R-:W5:Y:S04]  /*02a0*/  LDG.E R21, desc[UR4][R2.64] ;  /* 0x0000000402157981 */ /* 0x000f68000c1e1900 */
[----:B------:R-:W5:Y:S04]  /*02b0*/  LDG.E R17, desc[UR4][R2.64+0x4] ;  /* 0x0000040402117981 */ /* 0x000f68000c1e1900 */
[----:B------:R-:W5:Y:S01]  /*02c0*/  LDG.E R20, desc[UR4][R2.64+0x8] ;  /* 0x0000080402147981 */ /* 0x000f62000c1e1900 */
[----:B0-----:R-:W-:-:S04]  /*02d0*/  IMAD.WIDE R6, R9, 0x4, R6 ;  /* 0x0000000409067825 */ /* 0x001fc800078e0206 */
[----:B---3--:R-:W-:Y:S01]  /*02e0*/  FADD R0, RZ, R0 ;  /* 0x00000000ff007221 */ /* 0x008fe20000000000 */
[----:B--2---:R-:W-:Y:S01]  /*02f0*/  FADD R23, RZ, R8 ;  /* 0x00000008ff177221 */ /* 0x004fe20000000000 */
[----:B----4-:R-:W-:Y:S02]  /*0300*/  FADD R12, RZ, R12 ;  /* 0x0000000cff0c7221 */ /* 0x010fe40000000000 */
[----:B-----5:R-:W-:Y:S01]  /*0310*/  FADD R11, R0, R11 ;  /* 0x0000000b000b7221 */ /* 0x020fe20000000000 */
[----:B------:R-:W-:Y:S01]  /*0320*/  FADD R10, R23, R10 ;  /* 0x0000000a170a7221 */ /* 0x000fe20000000000 */
[----:B------:R-:W-:Y:S02]  /*0330*/  FADD R15, R12, R15 ;  /* 0x0000000f0c0f7221 */ /* 0x000fe40000000000 */
[----:B------:R-:W-:Y:S01]  /*0340*/  FADD R14, R11, R14 ;  /* 0x0000000e0b0e7221 */ /* 0x000fe20000000000 */
[----:B------:R-:W-:Y:S01]  /*0350*/  FADD R13, R10, R13 ;  /* 0x0000000d0a0d7221 */ /* 0x000fe20000000000 */
[----:B------:R-:W-:-:S02]  /*0360*/  FADD R15, R15, R16 ;  /* 0x000000100f0f7221 */ /* 0x000fc40000000000 */
[----:B------:R-:W-:Y:S01]  /*0370*/  FADD R14, R14, R19 ;  /* 0x000000130e0e7221 */ /* 0x000fe20000000000 */
[----:B------:R-:W-:Y:S01]  /*0380*/  FADD R18, R13, R18 ;  /* 0x000000120d127221 */ /* 0x000fe20000000000 */
[----:B------:R-:W-:Y:S02]  /*0390*/  FADD R15, R15, R22 ;  /* 0x000000160f0f7221 */ /* 0x000fe40000000000 */
[----:B------:R-:W-:Y:S01]  /*03a0*/  FFMA R14, R14, 0.25, -R21 ;  /* 0x3e8000000e0e7823 */ /* 0x000fe20000000815 */
[----:B------:R-:W-:-:S03]  /*03b0*/  FFMA R18, R18, 0.25, -R17 ;  /* 0x3e80000012127823 */ /* 0x000fc60000000811 */
[----:B------:R-:W-:Y:S01]  /*03c0*/  FFMA R21, R14, UR6, R21 ;  /* 0x000000060e157c23 */ /* 0x000fe20008000015 */
[----:B------:R-:W-:Y:S01]  /*03d0*/  FFMA R15, R15, 0.25, -R20 ;  /* 0x3e8000000f0f7823 */ /* 0x000fe20000000814 */
[----:B------:R-:W-:-:S03]  /*03e0*/  FFMA R17, R18, UR6, R17 ;  /* 0x0000000612117c23 */ /* 0x000fc60008000011 */
[----:B------:R-:W-:Y:S01]  /*03f0*/  STG.E desc[UR4][R6.64], R21 ;  /* 0x0000001506007986 */ /* 0x000fe2000c101904 */
[----:B------:R-:W-:-:S03]  /*0400*/  FFMA R15, R15, UR6, R20 ;  /* 0x000000060f0f7c23 */ /* 0x000fc60008000014 */
[----:B------:R-:W-:Y:S04]  /*0410*/  STG.E desc[UR4][R6.64+0x4], R17 ;  /* 0x0000041106007986 */ /* 0x000fe8000c101904 */
[----:B------:R-:W-:Y:S01]  /*0420*/  STG.E desc[UR4][R6.64+0x8], R15 ;  /* 0x0000080f06007986 */ /* 0x000fe2000c101904 */
[----:B------:R-:W-:Y:S05]  /*0430*/  EXIT ;  /* 0x000000000000794d */ /* 0x000fea0003800000 */
.L_x_58:
        /* <DEDUP_REMOVED lines=12> */
.L_x_62:


//--------------------- .nv.shared.reserved.0     --------------------------
	.section	.nv.shared.reserved.0,"aw",@nobits
	.weak		__nv_reservedSMEM_offset_0_alias
	.size		__nv_reservedSMEM_offset_0_alias, 0, 64
	.other		__nv_reservedSMEM_offset_0_alias,@"STO_CUDA_RESERVED_SHARED STV_DEFAULT"
__nv_reservedSMEM_offset_0_alias:
	.zero		0
	.zero		64


//--------------------- .nv.constant0._Z14tangnet_kernelPfS_S_PKiS_S_ifff --------------------------
	.section	.nv.constant0._Z14tangnet_kernelPfS_S_PKiS_S_ifff,"a",@progbits
	.sectionflags	@""
	.align	4
.nv.constant0._Z14tangnet_kernelPfS_S_PKiS_S_ifff:
	.zero		960


//--------------------- .nv.constant0._Z14average_kernelPfS_PKiif --------------------------
	.section	.nv.constant0._Z14average_kernelPfS_PKiif,"a",@progbits
	.sectionflags	@""
	.align	4
.nv.constant0._Z14average_kernelPfS_PKiif:
	.zero		928


//--------------------- SYMBOLS --------------------------

	.type		.nv.reservedSmem.offset0,@object
	.size		.nv.reservedSmem.offset0,0x4
